//
// Generated by NVIDIA NVVM Compiler
//
// Compiler Build ID: CL-36424714
// Cuda compilation tools, release 13.0, V13.0.88
// Based on NVVM 20.0.0
//

.version 9.0
.target sm_100
.address_size 64

	// .globl	_Z9findClassPfS_PiP6float4iiiii
.extern .func  (.param .b64 func_retval0) malloc
(
	.param .b64 malloc_param_0
)
;
.extern .func free
(
	.param .b64 free_param_0
)
;
.extern .shared .align 16 .b8 mPartial[];

.visible .entry _Z9findClassPfS_PiP6float4iiiii(
	.param .u64 .ptr .align 1 _Z9findClassPfS_PiP6float4iiiii_param_0,
	.param .u64 .ptr .align 1 _Z9findClassPfS_PiP6float4iiiii_param_1,
	.param .u64 .ptr .align 1 _Z9findClassPfS_PiP6float4iiiii_param_2,
	.param .u64 .ptr .align 1 _Z9findClassPfS_PiP6float4iiiii_param_3,
	.param .u32 _Z9findClassPfS_PiP6float4iiiii_param_4,
	.param .u32 _Z9findClassPfS_PiP6float4iiiii_param_5,
	.param .u32 _Z9findClassPfS_PiP6float4iiiii_param_6,
	.param .u32 _Z9findClassPfS_PiP6float4iiiii_param_7,
	.param .u32 _Z9findClassPfS_PiP6float4iiiii_param_8
)
{
	.reg .pred 	%p<30>;
	.reg .b32 	%r<88>;
	.reg .b32 	%f<189>;
	.reg .b64 	%rd<81>;

	ld.param.u64 	%rd14, [_Z9findClassPfS_PiP6float4iiiii_param_0];
	ld.param.u64 	%rd15, [_Z9findClassPfS_PiP6float4iiiii_param_1];
	ld.param.u64 	%rd16, [_Z9findClassPfS_PiP6float4iiiii_param_2];
	ld.param.u64 	%rd13, [_Z9findClassPfS_PiP6float4iiiii_param_3];
	ld.param.u32 	%r50, [_Z9findClassPfS_PiP6float4iiiii_param_4];
	ld.param.u32 	%r51, [_Z9findClassPfS_PiP6float4iiiii_param_6];
	ld.param.u32 	%r53, [_Z9findClassPfS_PiP6float4iiiii_param_7];
	ld.param.u32 	%r52, [_Z9findClassPfS_PiP6float4iiiii_param_8];
	cvta.to.global.u64 	%rd1, %rd14;
	cvta.to.global.u64 	%rd2, %rd15;
	cvta.to.global.u64 	%rd3, %rd16;
	mov.u32 	%r1, %tid.x;
	mov.u32 	%r2, %ctaid.x;
	mov.u32 	%r87, %ntid.x;
	mad.lo.s32 	%r54, %r2, %r87, %r1;
	add.s32 	%r76, %r54, %r53;
	shl.b32 	%r55, %r1, 4;
	mov.u32 	%r56, mPartial;
	add.s32 	%r5, %r56, %r55;
	mov.f32 	%f32, 0fC0000000;
	mov.f32 	%f33, 0fBF800000;
	st.shared.v4.f32 	[%r5], {%f33, %f32, %f33, %f33};
	setp.ge.s32 	%p1, %r76, %r51;
	@%p1 bra 	$L__BB0_42;
	mul.lo.s32 	%r57, %r52, %r50;
	cvt.s64.s32 	%rd4, %r57;
	mul.lo.s32 	%r58, %r76, %r50;
	cvt.s64.s32 	%rd5, %r58;
	setp.lt.s32 	%p2, %r50, 1;
	mov.f32 	%f178, 0f00000000;
	@%p2 bra 	$L__BB0_13;
	and.b32  	%r6, %r50, 7;
	setp.lt.u32 	%p3, %r50, 8;
	mov.f32 	%f178, 0f00000000;
	mov.b32 	%r69, 0;
	@%p3 bra 	$L__BB0_5;
	and.b32  	%r69, %r50, 2147483640;
	mov.f32 	%f178, 0f00000000;
	mov.b32 	%r67, 0;
$L__BB0_4:
	.pragma "nounroll";
	cvt.u64.u32 	%rd17, %r67;
	add.s64 	%rd18, %rd17, %rd4;
	shl.b64 	%rd19, %rd18, 2;
	add.s64 	%rd20, %rd2, %rd19;
	ld.global.f32 	%f38, [%rd20];
	add.s64 	%rd21, %rd17, %rd5;
	shl.b64 	%rd22, %rd21, 2;
	add.s64 	%rd23, %rd1, %rd22;
	ld.global.f32 	%f39, [%rd23];
	sub.f32 	%f40, %f38, %f39;
	fma.rn.f32 	%f41, %f40, %f40, %f178;
	ld.global.f32 	%f42, [%rd20+4];
	ld.global.f32 	%f43, [%rd23+4];
	sub.f32 	%f44, %f42, %f43;
	fma.rn.f32 	%f45, %f44, %f44, %f41;
	ld.global.f32 	%f46, [%rd20+8];
	ld.global.f32 	%f47, [%rd23+8];
	sub.f32 	%f48, %f46, %f47;
	fma.rn.f32 	%f49, %f48, %f48, %f45;
	ld.global.f32 	%f50, [%rd20+12];
	ld.global.f32 	%f51, [%rd23+12];
	sub.f32 	%f52, %f50, %f51;
	fma.rn.f32 	%f53, %f52, %f52, %f49;
	ld.global.f32 	%f54, [%rd20+16];
	ld.global.f32 	%f55, [%rd23+16];
	sub.f32 	%f56, %f54, %f55;
	fma.rn.f32 	%f57, %f56, %f56, %f53;
	ld.global.f32 	%f58, [%rd20+20];
	ld.global.f32 	%f59, [%rd23+20];
	sub.f32 	%f60, %f58, %f59;
	fma.rn.f32 	%f61, %f60, %f60, %f57;
	ld.global.f32 	%f62, [%rd20+24];
	ld.global.f32 	%f63, [%rd23+24];
	sub.f32 	%f64, %f62, %f63;
	fma.rn.f32 	%f65, %f64, %f64, %f61;
	ld.global.f32 	%f66, [%rd20+28];
	ld.global.f32 	%f67, [%rd23+28];
	sub.f32 	%f68, %f66, %f67;
	fma.rn.f32 	%f178, %f68, %f68, %f65;
	add.s32 	%r67, %r67, 8;
	setp.ne.s32 	%p4, %r67, %r69;
	@%p4 bra 	$L__BB0_4;
$L__BB0_5:
	setp.eq.s32 	%p5, %r6, 0;
	@%p5 bra 	$L__BB0_13;
	and.b32  	%r11, %r50, 3;
	setp.lt.u32 	%p6, %r6, 4;
	@%p6 bra 	$L__BB0_8;
	cvt.u64.u32 	%rd24, %r69;
	add.s64 	%rd25, %rd24, %rd4;
	shl.b64 	%rd26, %rd25, 2;
	add.s64 	%rd27, %rd2, %rd26;
	ld.global.f32 	%f70, [%rd27];
	add.s64 	%rd28, %rd24, %rd5;
	shl.b64 	%rd29, %rd28, 2;
	add.s64 	%rd30, %rd1, %rd29;
	ld.global.f32 	%f71, [%rd30];
	sub.f32 	%f72, %f70, %f71;
	fma.rn.f32 	%f73, %f72, %f72, %f178;
	ld.global.f32 	%f74, [%rd27+4];
	ld.global.f32 	%f75, [%rd30+4];
	sub.f32 	%f76, %f74, %f75;
	fma.rn.f32 	%f77, %f76, %f76, %f73;
	ld.global.f32 	%f78, [%rd27+8];
	ld.global.f32 	%f79, [%rd30+8];
	sub.f32 	%f80, %f78, %f79;
	fma.rn.f32 	%f81, %f80, %f80, %f77;
	ld.global.f32 	%f82, [%rd27+12];
	ld.global.f32 	%f83, [%rd30+12];
	sub.f32 	%f84, %f82, %f83;
	fma.rn.f32 	%f178, %f84, %f84, %f81;
	add.s32 	%r69, %r69, 4;
$L__BB0_8:
	setp.eq.s32 	%p7, %r11, 0;
	@%p7 bra 	$L__BB0_13;
	setp.eq.s32 	%p8, %r11, 1;
	@%p8 bra 	$L__BB0_11;
	cvt.u64.u32 	%rd31, %r69;
	add.s64 	%rd32, %rd31, %rd4;
	shl.b64 	%rd33, %rd32, 2;
	add.s64 	%rd34, %rd2, %rd33;
	ld.global.f32 	%f86, [%rd34];
	add.s64 	%rd35, %rd31, %rd5;
	shl.b64 	%rd36, %rd35, 2;
	add.s64 	%rd37, %rd1, %rd36;
	ld.global.f32 	%f87, [%rd37];
	sub.f32 	%f88, %f86, %f87;
	fma.rn.f32 	%f89, %f88, %f88, %f178;
	ld.global.f32 	%f90, [%rd34+4];
	ld.global.f32 	%f91, [%rd37+4];
	sub.f32 	%f92, %f90, %f91;
	fma.rn.f32 	%f178, %f92, %f92, %f89;
	add.s32 	%r69, %r69, 2;
$L__BB0_11:
	and.b32  	%r61, %r50, 1;
	setp.eq.b32 	%p9, %r61, 1;
	not.pred 	%p10, %p9;
	@%p10 bra 	$L__BB0_13;
	cvt.u64.u32 	%rd38, %r69;
	add.s64 	%rd39, %rd38, %rd4;
	shl.b64 	%rd40, %rd39, 2;
	add.s64 	%rd41, %rd2, %rd40;
	ld.global.f32 	%f93, [%rd41];
	add.s64 	%rd42, %rd38, %rd5;
	shl.b64 	%rd43, %rd42, 2;
	add.s64 	%rd44, %rd1, %rd43;
	ld.global.f32 	%f94, [%rd44];
	sub.f32 	%f95, %f93, %f94;
	fma.rn.f32 	%f178, %f95, %f95, %f178;
$L__BB0_13:
	setp.gt.s32 	%p11, %r50, 0;
	mul.wide.s32 	%rd45, %r76, 4;
	add.s64 	%rd46, %rd3, %rd45;
	ld.global.u32 	%r75, [%rd46];
	mov.u32 	%r62, %nctaid.x;
	mul.lo.s32 	%r17, %r62, %r87;
	mov.u32 	%r82, %r76;
	@%p11 bra 	$L__BB0_14;
	bra.uni 	$L__BB0_29;
$L__BB0_14:
	and.b32  	%r18, %r50, 7;
	and.b32  	%r19, %r50, 3;
	and.b32  	%r20, %r50, 2147483640;
	and.b32  	%r21, %r50, 1;
	neg.s32 	%r22, %r20;
	shl.b64 	%rd49, %rd4, 2;
	add.s64 	%rd50, %rd49, %rd2;
	add.s64 	%rd6, %rd50, 16;
	mov.u32 	%r73, %r76;
$L__BB0_15:
	setp.lt.u32 	%p14, %r50, 8;
	mul.lo.s32 	%r64, %r73, %r50;
	cvt.s64.s32 	%rd7, %r64;
	mov.f32 	%f185, 0f00000000;
	mov.b32 	%r78, 0;
	@%p14 bra 	$L__BB0_18;
	shl.b64 	%rd51, %rd7, 2;
	add.s64 	%rd52, %rd1, %rd51;
	add.s64 	%rd79, %rd52, 16;
	mov.f32 	%f185, 0f00000000;
	mov.u64 	%rd80, %rd6;
	mov.u32 	%r74, %r22;
$L__BB0_17:
	.pragma "nounroll";
	ld.global.f32 	%f100, [%rd80+-16];
	ld.global.f32 	%f101, [%rd79+-16];
	sub.f32 	%f102, %f100, %f101;
	fma.rn.f32 	%f103, %f102, %f102, %f185;
	ld.global.f32 	%f104, [%rd80+-12];
	ld.global.f32 	%f105, [%rd79+-12];
	sub.f32 	%f106, %f104, %f105;
	fma.rn.f32 	%f107, %f106, %f106, %f103;
	ld.global.f32 	%f108, [%rd80+-8];
	ld.global.f32 	%f109, [%rd79+-8];
	sub.f32 	%f110, %f108, %f109;
	fma.rn.f32 	%f111, %f110, %f110, %f107;
	ld.global.f32 	%f112, [%rd80+-4];
	ld.global.f32 	%f113, [%rd79+-4];
	sub.f32 	%f114, %f112, %f113;
	fma.rn.f32 	%f115, %f114, %f114, %f111;
	ld.global.f32 	%f116, [%rd80];
	ld.global.f32 	%f117, [%rd79];
	sub.f32 	%f118, %f116, %f117;
	fma.rn.f32 	%f119, %f118, %f118, %f115;
	ld.global.f32 	%f120, [%rd80+4];
	ld.global.f32 	%f121, [%rd79+4];
	sub.f32 	%f122, %f120, %f121;
	fma.rn.f32 	%f123, %f122, %f122, %f119;
	ld.global.f32 	%f124, [%rd80+8];
	ld.global.f32 	%f125, [%rd79+8];
	sub.f32 	%f126, %f124, %f125;
	fma.rn.f32 	%f127, %f126, %f126, %f123;
	ld.global.f32 	%f128, [%rd80+12];
	ld.global.f32 	%f129, [%rd79+12];
	sub.f32 	%f130, %f128, %f129;
	fma.rn.f32 	%f185, %f130, %f130, %f127;
	add.s32 	%r74, %r74, 8;
	add.s64 	%rd80, %rd80, 32;
	add.s64 	%rd79, %rd79, 32;
	setp.eq.s32 	%p15, %r74, 0;
	mov.u32 	%r78, %r20;
	@%p15 bra 	$L__BB0_18;
	bra.uni 	$L__BB0_17;
$L__BB0_18:
	setp.eq.s32 	%p16, %r18, 0;
	@%p16 bra 	$L__BB0_26;
	add.s32 	%r65, %r18, -1;
	setp.lt.u32 	%p17, %r65, 3;
	@%p17 bra 	$L__BB0_21;
	cvt.u64.u32 	%rd53, %r78;
	add.s64 	%rd54, %rd53, %rd4;
	shl.b64 	%rd55, %rd54, 2;
	add.s64 	%rd56, %rd2, %rd55;
	ld.global.f32 	%f132, [%rd56];
	add.s64 	%rd57, %rd53, %rd7;
	shl.b64 	%rd58, %rd57, 2;
	add.s64 	%rd59, %rd1, %rd58;
	ld.global.f32 	%f133, [%rd59];
	sub.f32 	%f134, %f132, %f133;
	fma.rn.f32 	%f135, %f134, %f134, %f185;
	ld.global.f32 	%f136, [%rd56+4];
	ld.global.f32 	%f137, [%rd59+4];
	sub.f32 	%f138, %f136, %f137;
	fma.rn.f32 	%f139, %f138, %f138, %f135;
	ld.global.f32 	%f140, [%rd56+8];
	ld.global.f32 	%f141, [%rd59+8];
	sub.f32 	%f142, %f140, %f141;
	fma.rn.f32 	%f143, %f142, %f142, %f139;
	ld.global.f32 	%f144, [%rd56+12];
	ld.global.f32 	%f145, [%rd59+12];
	sub.f32 	%f146, %f144, %f145;
	fma.rn.f32 	%f185, %f146, %f146, %f143;
	add.s32 	%r78, %r78, 4;
$L__BB0_21:
	setp.eq.s32 	%p18, %r19, 0;
	@%p18 bra 	$L__BB0_26;
	setp.eq.s32 	%p19, %r19, 1;
	@%p19 bra 	$L__BB0_24;
	cvt.u64.u32 	%rd60, %r78;
	add.s64 	%rd61, %rd60, %rd4;
	shl.b64 	%rd62, %rd61, 2;
	add.s64 	%rd63, %rd2, %rd62;
	ld.global.f32 	%f148, [%rd63];
	add.s64 	%rd64, %rd60, %rd7;
	shl.b64 	%rd65, %rd64, 2;
	add.s64 	%rd66, %rd1, %rd65;
	ld.global.f32 	%f149, [%rd66];
	sub.f32 	%f150, %f148, %f149;
	fma.rn.f32 	%f151, %f150, %f150, %f185;
	ld.global.f32 	%f152, [%rd63+4];
	ld.global.f32 	%f153, [%rd66+4];
	sub.f32 	%f154, %f152, %f153;
	fma.rn.f32 	%f185, %f154, %f154, %f151;
	add.s32 	%r78, %r78, 2;
$L__BB0_24:
	setp.eq.s32 	%p20, %r21, 0;
	@%p20 bra 	$L__BB0_26;
	cvt.u64.u32 	%rd67, %r78;
	add.s64 	%rd68, %rd67, %rd4;
	shl.b64 	%rd69, %rd68, 2;
	add.s64 	%rd70, %rd2, %rd69;
	ld.global.f32 	%f155, [%rd70];
	add.s64 	%rd71, %rd67, %rd7;
	shl.b64 	%rd72, %rd71, 2;
	add.s64 	%rd73, %rd1, %rd72;
	ld.global.f32 	%f156, [%rd73];
	sub.f32 	%f157, %f155, %f156;
	fma.rn.f32 	%f185, %f157, %f157, %f185;
$L__BB0_26:
	setp.lt.f32 	%p21, %f185, %f178;
	@%p21 bra 	$L__BB0_27;
	bra.uni 	$L__BB0_28;
$L__BB0_27:
	mul.wide.s32 	%rd74, %r73, 4;
	add.s64 	%rd75, %rd3, %rd74;
	ld.global.u32 	%r75, [%rd75];
	mov.f32 	%f178, %f185;
	mov.u32 	%r76, %r73;
$L__BB0_28:
	add.s32 	%r73, %r73, %r17;
	setp.lt.s32 	%p22, %r73, %r51;
	@%p22 bra 	$L__BB0_15;
	bra.uni 	$L__BB0_32;
$L__BB0_29:
	setp.leu.f32 	%p12, %f178, 0f00000000;
	@%p12 bra 	$L__BB0_31;
	mul.wide.s32 	%rd47, %r82, 4;
	add.s64 	%rd48, %rd3, %rd47;
	ld.global.u32 	%r75, [%rd48];
	mov.f32 	%f178, 0f00000000;
	mov.u32 	%r76, %r82;
$L__BB0_31:
	add.s32 	%r82, %r82, %r17;
	setp.lt.s32 	%p13, %r82, %r51;
	@%p13 bra 	$L__BB0_29;
$L__BB0_32:
	cvt.rn.f32.s32 	%f158, %r75;
	cvt.rn.f32.s32 	%f159, %r76;
	st.shared.v2.f32 	[%r5], {%f178, %f158};
	st.shared.f32 	[%r5+8], %f159;
	setp.lt.u32 	%p23, %r87, 2;
	@%p23 bra 	$L__BB0_40;
	add.s32 	%r46, %r5, 4;
$L__BB0_34:
	mov.u32 	%r47, %r87;
	shr.u32 	%r87, %r47, 1;
	bar.sync 	0;
	setp.ge.u32 	%p24, %r1, %r87;
	@%p24 bra 	$L__BB0_39;
	shl.b32 	%r66, %r87, 4;
	add.s32 	%r49, %r46, %r66;
	ld.shared.f32 	%f30, [%r49];
	setp.eq.f32 	%p25, %f30, 0fC0000000;
	@%p25 bra 	$L__BB0_39;
	ld.shared.f32 	%f160, [%r46];
	setp.eq.f32 	%p26, %f160, 0fC0000000;
	@%p26 bra 	$L__BB0_39;
	ld.shared.f32 	%f31, [%r49+-4];
	ld.shared.f32 	%f161, [%r5];
	setp.geu.f32 	%p27, %f31, %f161;
	@%p27 bra 	$L__BB0_39;
	ld.shared.v2.f32 	{%f162, %f163}, [%r49+4];
	st.shared.v4.f32 	[%r5], {%f31, %f30, %f162, %f163};
$L__BB0_39:
	setp.gt.u32 	%p28, %r47, 3;
	@%p28 bra 	$L__BB0_34;
$L__BB0_40:
	setp.ne.s32 	%p29, %r1, 0;
	@%p29 bra 	$L__BB0_42;
	cvta.to.global.u64 	%rd76, %rd13;
	mul.wide.u32 	%rd77, %r2, 16;
	add.s64 	%rd78, %rd76, %rd77;
	ld.shared.v4.f32 	{%f164, %f165, %f166, %f167}, [mPartial];
	st.global.v4.f32 	[%rd78], {%f164, %f165, %f166, %f167};
$L__BB0_42:
	ret;

}
	// .globl	_Z7findMinP6float4PfS1_PiiiiiS0_iii
.visible .entry _Z7findMinP6float4PfS1_PiiiiiS0_iii(
	.param .u64 .ptr .align 1 _Z7findMinP6float4PfS1_PiiiiiS0_iii_param_0,
	.param .u64 .ptr .align 1 _Z7findMinP6float4PfS1_PiiiiiS0_iii_param_1,
	.param .u64 .ptr .align 1 _Z7findMinP6float4PfS1_PiiiiiS0_iii_param_2,
	.param .u64 .ptr .align 1 _Z7findMinP6float4PfS1_PiiiiiS0_iii_param_3,
	.param .u32 _Z7findMinP6float4PfS1_PiiiiiS0_iii_param_4,
	.param .u32 _Z7findMinP6float4PfS1_PiiiiiS0_iii_param_5,
	.param .u32 _Z7findMinP6float4PfS1_PiiiiiS0_iii_param_6,
	.param .u32 _Z7findMinP6float4PfS1_PiiiiiS0_iii_param_7,
	.param .u64 .ptr .align 1 _Z7findMinP6float4PfS1_PiiiiiS0_iii_param_8,
	.param .u32 _Z7findMinP6float4PfS1_PiiiiiS0_iii_param_9,
	.param .u32 _Z7findMinP6float4PfS1_PiiiiiS0_iii_param_10,
	.param .u32 _Z7findMinP6float4PfS1_PiiiiiS0_iii_param_11
)
{
	.reg .pred 	%p<62>;
	.reg .b32 	%r<269>;
	.reg .b32 	%f<155>;
	.reg .b64 	%rd<150>;

	ld.param.u64 	%rd22, [_Z7findMinP6float4PfS1_PiiiiiS0_iii_param_0];
	ld.param.u64 	%rd23, [_Z7findMinP6float4PfS1_PiiiiiS0_iii_param_1];
	ld.param.u64 	%rd24, [_Z7findMinP6float4PfS1_PiiiiiS0_iii_param_2];
	ld.param.u64 	%rd25, [_Z7findMinP6float4PfS1_PiiiiiS0_iii_param_3];
	ld.param.u32 	%r108, [_Z7findMinP6float4PfS1_PiiiiiS0_iii_param_4];
	ld.param.u32 	%r109, [_Z7findMinP6float4PfS1_PiiiiiS0_iii_param_5];
	ld.param.u32 	%r110, [_Z7findMinP6float4PfS1_PiiiiiS0_iii_param_6];
	ld.param.u32 	%r111, [_Z7findMinP6float4PfS1_PiiiiiS0_iii_param_7];
	ld.param.u64 	%rd26, [_Z7findMinP6float4PfS1_PiiiiiS0_iii_param_8];
	ld.param.u32 	%r112, [_Z7findMinP6float4PfS1_PiiiiiS0_iii_param_9];
	ld.param.u32 	%r114, [_Z7findMinP6float4PfS1_PiiiiiS0_iii_param_11];
	cvta.to.global.u64 	%rd1, %rd23;
	cvta.to.global.u64 	%rd2, %rd24;
	cvta.to.global.u64 	%rd3, %rd26;
	cvta.to.global.u64 	%rd4, %rd25;
	cvta.to.global.u64 	%rd5, %rd22;
	mov.u32 	%r1, %tid.x;
	mov.u32 	%r115, %ctaid.x;
	mov.u32 	%r233, %ntid.x;
	mad.lo.s32 	%r232, %r115, %r233, %r1;
	shl.b32 	%r116, %r1, 4;
	mov.u32 	%r117, mPartial;
	add.s32 	%r4, %r117, %r116;
	mov.f32 	%f18, 0fC0000000;
	mov.f32 	%f19, 0fBF800000;
	st.shared.v4.f32 	[%r4], {%f19, %f18, %f19, %f19};
	setp.ge.s32 	%p1, %r232, %r114;
	setp.ge.u32 	%p2, %r232, %r233;
	or.pred  	%p3, %p2, %p1;
	@%p3 bra 	$L__BB1_76;
	mul.wide.u32 	%rd27, %r232, 16;
	add.s64 	%rd28, %rd5, %rd27;
	.pragma "used_bytes_mask 4095";
	ld.global.v4.f32 	{%f152, %f153, %f154, %f20}, [%rd28];
	mov.u32 	%r118, %nctaid.x;
	mul.lo.s32 	%r5, %r118, %r233;
$L__BB1_2:
	mul.wide.s32 	%rd29, %r232, 16;
	add.s64 	%rd6, %rd5, %rd29;
	ld.global.f32 	%f7, [%rd6];
	setp.geu.f32 	%p4, %f7, %f152;
	@%p4 bra 	$L__BB1_4;
	ld.global.f32 	%f153, [%rd6+4];
	ld.global.f32 	%f154, [%rd6+8];
	mov.f32 	%f152, %f7;
$L__BB1_4:
	add.s32 	%r232, %r232, %r5;
	setp.lt.s32 	%p5, %r232, %r114;
	@%p5 bra 	$L__BB1_2;
	st.shared.v2.f32 	[%r4], {%f152, %f153};
	st.shared.f32 	[%r4+8], %f154;
	setp.lt.u32 	%p6, %r233, 2;
	@%p6 bra 	$L__BB1_13;
	add.s32 	%r8, %r4, 4;
$L__BB1_7:
	mov.u32 	%r9, %r233;
	shr.u32 	%r233, %r9, 1;
	bar.sync 	0;
	setp.ge.u32 	%p7, %r1, %r233;
	@%p7 bra 	$L__BB1_12;
	shl.b32 	%r119, %r233, 4;
	add.s32 	%r11, %r8, %r119;
	ld.shared.f32 	%f13, [%r11];
	setp.eq.f32 	%p8, %f13, 0fC0000000;
	@%p8 bra 	$L__BB1_12;
	ld.shared.f32 	%f21, [%r8];
	setp.eq.f32 	%p9, %f21, 0fC0000000;
	@%p9 bra 	$L__BB1_12;
	ld.shared.f32 	%f14, [%r11+-4];
	ld.shared.f32 	%f22, [%r4];
	setp.geu.f32 	%p10, %f14, %f22;
	@%p10 bra 	$L__BB1_12;
	ld.shared.v2.f32 	{%f23, %f24}, [%r11+4];
	st.shared.v4.f32 	[%r4], {%f14, %f13, %f23, %f24};
$L__BB1_12:
	setp.gt.u32 	%p11, %r9, 3;
	@%p11 bra 	$L__BB1_7;
$L__BB1_13:
	setp.ne.s32 	%p12, %r1, 0;
	@%p12 bra 	$L__BB1_76;
	ld.shared.v4.f32 	{%f25, %f26, %f27, %f28}, [mPartial];
	st.global.v4.f32 	[%rd5], {%f25, %f26, %f27, %f28};
	cvt.rzi.s32.f32 	%r12, %f27;
	setp.lt.s32 	%p13, %r109, 1;
	@%p13 bra 	$L__BB1_27;
	mul.lo.s32 	%r13, %r12, %r109;
	mul.lo.s32 	%r14, %r111, %r109;
	and.b32  	%r15, %r109, 15;
	setp.lt.u32 	%p14, %r109, 16;
	mov.b32 	%r238, 0;
	@%p14 bra 	$L__BB1_18;
	and.b32  	%r238, %r109, 2147483632;
	neg.s32 	%r236, %r238;
	add.s64 	%rd31, %rd1, 32;
	mov.u32 	%r234, %r14;
	mov.u32 	%r235, %r13;
$L__BB1_17:
	.pragma "nounroll";
	mul.wide.s32 	%rd30, %r235, 4;
	add.s64 	%rd32, %rd31, %rd30;
	mul.wide.s32 	%rd33, %r234, 4;
	add.s64 	%rd34, %rd31, %rd33;
	ld.global.f32 	%f29, [%rd32+-32];
	ld.global.f32 	%f30, [%rd34+-32];
	st.global.f32 	[%rd32+-32], %f30;
	st.global.f32 	[%rd34+-32], %f29;
	ld.global.f32 	%f31, [%rd32+-28];
	ld.global.f32 	%f32, [%rd34+-28];
	st.global.f32 	[%rd32+-28], %f32;
	st.global.f32 	[%rd34+-28], %f31;
	ld.global.f32 	%f33, [%rd32+-24];
	ld.global.f32 	%f34, [%rd34+-24];
	st.global.f32 	[%rd32+-24], %f34;
	st.global.f32 	[%rd34+-24], %f33;
	ld.global.f32 	%f35, [%rd32+-20];
	ld.global.f32 	%f36, [%rd34+-20];
	st.global.f32 	[%rd32+-20], %f36;
	st.global.f32 	[%rd34+-20], %f35;
	ld.global.f32 	%f37, [%rd32+-16];
	ld.global.f32 	%f38, [%rd34+-16];
	st.global.f32 	[%rd32+-16], %f38;
	st.global.f32 	[%rd34+-16], %f37;
	ld.global.f32 	%f39, [%rd32+-12];
	ld.global.f32 	%f40, [%rd34+-12];
	st.global.f32 	[%rd32+-12], %f40;
	st.global.f32 	[%rd34+-12], %f39;
	ld.global.f32 	%f41, [%rd32+-8];
	ld.global.f32 	%f42, [%rd34+-8];
	st.global.f32 	[%rd32+-8], %f42;
	st.global.f32 	[%rd34+-8], %f41;
	ld.global.f32 	%f43, [%rd32+-4];
	ld.global.f32 	%f44, [%rd34+-4];
	st.global.f32 	[%rd32+-4], %f44;
	st.global.f32 	[%rd34+-4], %f43;
	ld.global.f32 	%f45, [%rd32];
	ld.global.f32 	%f46, [%rd34];
	st.global.f32 	[%rd32], %f46;
	st.global.f32 	[%rd34], %f45;
	ld.global.f32 	%f47, [%rd32+4];
	ld.global.f32 	%f48, [%rd34+4];
	st.global.f32 	[%rd32+4], %f48;
	st.global.f32 	[%rd34+4], %f47;
	ld.global.f32 	%f49, [%rd32+8];
	ld.global.f32 	%f50, [%rd34+8];
	st.global.f32 	[%rd32+8], %f50;
	st.global.f32 	[%rd34+8], %f49;
	ld.global.f32 	%f51, [%rd32+12];
	ld.global.f32 	%f52, [%rd34+12];
	st.global.f32 	[%rd32+12], %f52;
	st.global.f32 	[%rd34+12], %f51;
	ld.global.f32 	%f53, [%rd32+16];
	ld.global.f32 	%f54, [%rd34+16];
	st.global.f32 	[%rd32+16], %f54;
	st.global.f32 	[%rd34+16], %f53;
	ld.global.f32 	%f55, [%rd32+20];
	ld.global.f32 	%f56, [%rd34+20];
	st.global.f32 	[%rd32+20], %f56;
	st.global.f32 	[%rd34+20], %f55;
	ld.global.f32 	%f57, [%rd32+24];
	ld.global.f32 	%f58, [%rd34+24];
	st.global.f32 	[%rd32+24], %f58;
	st.global.f32 	[%rd34+24], %f57;
	ld.global.f32 	%f59, [%rd32+28];
	ld.global.f32 	%f60, [%rd34+28];
	st.global.f32 	[%rd32+28], %f60;
	st.global.f32 	[%rd34+28], %f59;
	add.s32 	%r236, %r236, 16;
	add.s32 	%r235, %r235, 16;
	add.s32 	%r234, %r234, 16;
	setp.ne.s32 	%p15, %r236, 0;
	@%p15 bra 	$L__BB1_17;
$L__BB1_18:
	setp.eq.s32 	%p16, %r15, 0;
	@%p16 bra 	$L__BB1_27;
	and.b32  	%r25, %r109, 7;
	setp.lt.u32 	%p17, %r15, 8;
	@%p17 bra 	$L__BB1_21;
	add.s32 	%r122, %r238, %r13;
	mul.wide.s32 	%rd35, %r122, 4;
	add.s64 	%rd36, %rd1, %rd35;
	add.s32 	%r123, %r238, %r14;
	mul.wide.s32 	%rd37, %r123, 4;
	add.s64 	%rd38, %rd1, %rd37;
	ld.global.f32 	%f61, [%rd36];
	ld.global.f32 	%f62, [%rd38];
	st.global.f32 	[%rd36], %f62;
	st.global.f32 	[%rd38], %f61;
	ld.global.f32 	%f63, [%rd36+4];
	ld.global.f32 	%f64, [%rd38+4];
	st.global.f32 	[%rd36+4], %f64;
	st.global.f32 	[%rd38+4], %f63;
	ld.global.f32 	%f65, [%rd36+8];
	ld.global.f32 	%f66, [%rd38+8];
	st.global.f32 	[%rd36+8], %f66;
	st.global.f32 	[%rd38+8], %f65;
	ld.global.f32 	%f67, [%rd36+12];
	ld.global.f32 	%f68, [%rd38+12];
	st.global.f32 	[%rd36+12], %f68;
	st.global.f32 	[%rd38+12], %f67;
	ld.global.f32 	%f69, [%rd36+16];
	ld.global.f32 	%f70, [%rd38+16];
	st.global.f32 	[%rd36+16], %f70;
	st.global.f32 	[%rd38+16], %f69;
	ld.global.f32 	%f71, [%rd36+20];
	ld.global.f32 	%f72, [%rd38+20];
	st.global.f32 	[%rd36+20], %f72;
	st.global.f32 	[%rd38+20], %f71;
	ld.global.f32 	%f73, [%rd36+24];
	ld.global.f32 	%f74, [%rd38+24];
	st.global.f32 	[%rd36+24], %f74;
	st.global.f32 	[%rd38+24], %f73;
	ld.global.f32 	%f75, [%rd36+28];
	ld.global.f32 	%f76, [%rd38+28];
	st.global.f32 	[%rd36+28], %f76;
	st.global.f32 	[%rd38+28], %f75;
	add.s32 	%r238, %r238, 8;
$L__BB1_21:
	setp.eq.s32 	%p18, %r25, 0;
	@%p18 bra 	$L__BB1_27;
	and.b32  	%r28, %r109, 3;
	setp.lt.u32 	%p19, %r25, 4;
	@%p19 bra 	$L__BB1_24;
	add.s32 	%r124, %r238, %r13;
	mul.wide.s32 	%rd39, %r124, 4;
	add.s64 	%rd40, %rd1, %rd39;
	add.s32 	%r125, %r238, %r14;
	mul.wide.s32 	%rd41, %r125, 4;
	add.s64 	%rd42, %rd1, %rd41;
	ld.global.f32 	%f77, [%rd40];
	ld.global.f32 	%f78, [%rd42];
	st.global.f32 	[%rd40], %f78;
	st.global.f32 	[%rd42], %f77;
	ld.global.f32 	%f79, [%rd40+4];
	ld.global.f32 	%f80, [%rd42+4];
	st.global.f32 	[%rd40+4], %f80;
	st.global.f32 	[%rd42+4], %f79;
	ld.global.f32 	%f81, [%rd40+8];
	ld.global.f32 	%f82, [%rd42+8];
	st.global.f32 	[%rd40+8], %f82;
	st.global.f32 	[%rd42+8], %f81;
	ld.global.f32 	%f83, [%rd40+12];
	ld.global.f32 	%f84, [%rd42+12];
	st.global.f32 	[%rd40+12], %f84;
	st.global.f32 	[%rd42+12], %f83;
	add.s32 	%r238, %r238, 4;
$L__BB1_24:
	setp.eq.s32 	%p20, %r28, 0;
	@%p20 bra 	$L__BB1_27;
	add.s32 	%r242, %r238, %r14;
	add.s32 	%r241, %r238, %r13;
	neg.s32 	%r240, %r28;
$L__BB1_26:
	.pragma "nounroll";
	mul.wide.s32 	%rd43, %r242, 4;
	add.s64 	%rd44, %rd1, %rd43;
	mul.wide.s32 	%rd45, %r241, 4;
	add.s64 	%rd46, %rd1, %rd45;
	ld.global.f32 	%f85, [%rd46];
	ld.global.f32 	%f86, [%rd44];
	st.global.f32 	[%rd46], %f86;
	st.global.f32 	[%rd44], %f85;
	add.s32 	%r242, %r242, 1;
	add.s32 	%r241, %r241, 1;
	add.s32 	%r240, %r240, 1;
	setp.ne.s32 	%p21, %r240, 0;
	@%p21 bra 	$L__BB1_26;
$L__BB1_27:
	mul.wide.s32 	%rd47, %r12, 4;
	add.s64 	%rd48, %rd4, %rd47;
	mul.wide.s32 	%rd49, %r111, 4;
	add.s64 	%rd50, %rd4, %rd49;
	ld.global.u32 	%r126, [%rd48];
	ld.global.u32 	%r127, [%rd50];
	st.global.u32 	[%rd48], %r127;
	st.global.u32 	[%rd50], %r126;
	mul.wide.s32 	%rd51, %r111, 16;
	add.s64 	%rd52, %rd3, %rd51;
	ld.global.v4.f32 	{%f87, %f88, %f89, %f90}, [%rd5];
	st.global.v4.f32 	[%rd52], {%f87, %f88, %f89, %f90};
	add.s32 	%r128, %r112, -1;
	setp.ne.s32 	%p22, %r111, %r128;
	@%p22 bra 	$L__BB1_76;
	setp.lt.s32 	%p23, %r109, 1;
	@%p23 bra 	$L__BB1_41;
	ld.param.u32 	%r231, [_Z7findMinP6float4PfS1_PiiiiiS0_iii_param_10];
	mul.lo.s32 	%r40, %r231, %r109;
	mul.lo.s32 	%r41, %r110, %r109;
	and.b32  	%r42, %r109, 15;
	setp.lt.u32 	%p24, %r109, 16;
	mov.b32 	%r247, 0;
	@%p24 bra 	$L__BB1_32;
	and.b32  	%r247, %r109, 2147483632;
	neg.s32 	%r245, %r247;
	add.s64 	%rd7, %rd2, 32;
	add.s64 	%rd8, %rd1, 32;
	mov.u32 	%r243, %r41;
	mov.u32 	%r244, %r40;
$L__BB1_31:
	.pragma "nounroll";
	mul.wide.s32 	%rd53, %r244, 4;
	add.s64 	%rd54, %rd7, %rd53;
	mul.wide.s32 	%rd55, %r243, 4;
	add.s64 	%rd56, %rd8, %rd55;
	ld.global.f32 	%f91, [%rd54+-32];
	st.global.f32 	[%rd56+-32], %f91;
	ld.global.f32 	%f92, [%rd54+-28];
	st.global.f32 	[%rd56+-28], %f92;
	ld.global.f32 	%f93, [%rd54+-24];
	st.global.f32 	[%rd56+-24], %f93;
	ld.global.f32 	%f94, [%rd54+-20];
	st.global.f32 	[%rd56+-20], %f94;
	ld.global.f32 	%f95, [%rd54+-16];
	st.global.f32 	[%rd56+-16], %f95;
	ld.global.f32 	%f96, [%rd54+-12];
	st.global.f32 	[%rd56+-12], %f96;
	ld.global.f32 	%f97, [%rd54+-8];
	st.global.f32 	[%rd56+-8], %f97;
	ld.global.f32 	%f98, [%rd54+-4];
	st.global.f32 	[%rd56+-4], %f98;
	ld.global.f32 	%f99, [%rd54];
	st.global.f32 	[%rd56], %f99;
	ld.global.f32 	%f100, [%rd54+4];
	st.global.f32 	[%rd56+4], %f100;
	ld.global.f32 	%f101, [%rd54+8];
	st.global.f32 	[%rd56+8], %f101;
	ld.global.f32 	%f102, [%rd54+12];
	st.global.f32 	[%rd56+12], %f102;
	ld.global.f32 	%f103, [%rd54+16];
	st.global.f32 	[%rd56+16], %f103;
	ld.global.f32 	%f104, [%rd54+20];
	st.global.f32 	[%rd56+20], %f104;
	ld.global.f32 	%f105, [%rd54+24];
	st.global.f32 	[%rd56+24], %f105;
	ld.global.f32 	%f106, [%rd54+28];
	st.global.f32 	[%rd56+28], %f106;
	add.s32 	%r245, %r245, 16;
	add.s32 	%r244, %r244, 16;
	add.s32 	%r243, %r243, 16;
	setp.ne.s32 	%p25, %r245, 0;
	@%p25 bra 	$L__BB1_31;
$L__BB1_32:
	setp.eq.s32 	%p26, %r42, 0;
	@%p26 bra 	$L__BB1_41;
	and.b32  	%r52, %r109, 7;
	setp.lt.u32 	%p27, %r42, 8;
	@%p27 bra 	$L__BB1_35;
	add.s32 	%r130, %r247, %r40;
	mul.wide.s32 	%rd57, %r130, 4;
	add.s64 	%rd58, %rd2, %rd57;
	ld.global.f32 	%f107, [%rd58];
	add.s32 	%r131, %r247, %r41;
	mul.wide.s32 	%rd59, %r131, 4;
	add.s64 	%rd60, %rd1, %rd59;
	st.global.f32 	[%rd60], %f107;
	ld.global.f32 	%f108, [%rd58+4];
	st.global.f32 	[%rd60+4], %f108;
	ld.global.f32 	%f109, [%rd58+8];
	st.global.f32 	[%rd60+8], %f109;
	ld.global.f32 	%f110, [%rd58+12];
	st.global.f32 	[%rd60+12], %f110;
	ld.global.f32 	%f111, [%rd58+16];
	st.global.f32 	[%rd60+16], %f111;
	ld.global.f32 	%f112, [%rd58+20];
	st.global.f32 	[%rd60+20], %f112;
	ld.global.f32 	%f113, [%rd58+24];
	st.global.f32 	[%rd60+24], %f113;
	ld.global.f32 	%f114, [%rd58+28];
	st.global.f32 	[%rd60+28], %f114;
	add.s32 	%r247, %r247, 8;
$L__BB1_35:
	setp.eq.s32 	%p28, %r52, 0;
	@%p28 bra 	$L__BB1_41;
	and.b32  	%r55, %r109, 3;
	setp.lt.u32 	%p29, %r52, 4;
	@%p29 bra 	$L__BB1_38;
	add.s32 	%r132, %r247, %r40;
	mul.wide.s32 	%rd61, %r132, 4;
	add.s64 	%rd62, %rd2, %rd61;
	ld.global.f32 	%f115, [%rd62];
	add.s32 	%r133, %r247, %r41;
	mul.wide.s32 	%rd63, %r133, 4;
	add.s64 	%rd64, %rd1, %rd63;
	st.global.f32 	[%rd64], %f115;
	ld.global.f32 	%f116, [%rd62+4];
	st.global.f32 	[%rd64+4], %f116;
	ld.global.f32 	%f117, [%rd62+8];
	st.global.f32 	[%rd64+8], %f117;
	ld.global.f32 	%f118, [%rd62+12];
	st.global.f32 	[%rd64+12], %f118;
	add.s32 	%r247, %r247, 4;
$L__BB1_38:
	setp.eq.s32 	%p30, %r55, 0;
	@%p30 bra 	$L__BB1_41;
	add.s32 	%r251, %r247, %r41;
	add.s32 	%r250, %r247, %r40;
	neg.s32 	%r249, %r55;
$L__BB1_40:
	.pragma "nounroll";
	mul.wide.s32 	%rd65, %r251, 4;
	add.s64 	%rd66, %rd1, %rd65;
	mul.wide.s32 	%rd67, %r250, 4;
	add.s64 	%rd68, %rd2, %rd67;
	ld.global.f32 	%f119, [%rd68];
	st.global.f32 	[%rd66], %f119;
	add.s32 	%r251, %r251, 1;
	add.s32 	%r250, %r250, 1;
	add.s32 	%r249, %r249, 1;
	setp.ne.s32 	%p31, %r249, 0;
	@%p31 bra 	$L__BB1_40;
$L__BB1_41:
	mul.wide.s32 	%rd69, %r108, 4;
	{ // callseq 0, 0
	.param .b64 param0;
	st.param.b64 	[param0], %rd69;
	.param .b64 retval0;
	call.uni (retval0), 
	malloc, 
	(
	param0
	);
	ld.param.b64 	%rd70, [retval0];
	} // callseq 0
	setp.lt.s32 	%p32, %r108, 1;
	@%p32 bra 	$L__BB1_54;
	and.b32  	%r67, %r108, 15;
	setp.lt.u32 	%p33, %r108, 16;
	mov.b32 	%r252, 0;
	@%p33 bra 	$L__BB1_45;
	and.b32  	%r252, %r108, 2147483632;
	neg.s32 	%r256, %r252;
	add.s64 	%rd147, %rd70, 32;
$L__BB1_44:
	.pragma "nounroll";
	mov.b32 	%r135, 0;
	st.u32 	[%rd147+-32], %r135;
	st.u32 	[%rd147+-28], %r135;
	st.u32 	[%rd147+-24], %r135;
	st.u32 	[%rd147+-20], %r135;
	st.u32 	[%rd147+-16], %r135;
	st.u32 	[%rd147+-12], %r135;
	st.u32 	[%rd147+-8], %r135;
	st.u32 	[%rd147+-4], %r135;
	st.u32 	[%rd147], %r135;
	st.u32 	[%rd147+4], %r135;
	st.u32 	[%rd147+8], %r135;
	st.u32 	[%rd147+12], %r135;
	st.u32 	[%rd147+16], %r135;
	st.u32 	[%rd147+20], %r135;
	st.u32 	[%rd147+24], %r135;
	st.u32 	[%rd147+28], %r135;
	add.s32 	%r256, %r256, 16;
	add.s64 	%rd147, %rd147, 64;
	setp.eq.s32 	%p34, %r256, 0;
	@%p34 bra 	$L__BB1_45;
	bra.uni 	$L__BB1_44;
$L__BB1_45:
	setp.eq.s32 	%p35, %r67, 0;
	@%p35 bra 	$L__BB1_54;
	and.b32  	%r71, %r108, 7;
	setp.lt.u32 	%p36, %r67, 8;
	@%p36 bra 	$L__BB1_48;
	mul.wide.u32 	%rd71, %r252, 4;
	add.s64 	%rd72, %rd70, %rd71;
	mov.b32 	%r136, 0;
	st.u32 	[%rd72], %r136;
	st.u32 	[%rd72+4], %r136;
	st.u32 	[%rd72+8], %r136;
	st.u32 	[%rd72+12], %r136;
	st.u32 	[%rd72+16], %r136;
	st.u32 	[%rd72+20], %r136;
	st.u32 	[%rd72+24], %r136;
	st.u32 	[%rd72+28], %r136;
	add.s32 	%r252, %r252, 8;
$L__BB1_48:
	setp.eq.s32 	%p37, %r71, 0;
	@%p37 bra 	$L__BB1_54;
	and.b32  	%r74, %r108, 3;
	setp.lt.u32 	%p38, %r71, 4;
	@%p38 bra 	$L__BB1_51;
	mul.wide.u32 	%rd73, %r252, 4;
	add.s64 	%rd74, %rd70, %rd73;
	mov.b32 	%r137, 0;
	st.u32 	[%rd74], %r137;
	st.u32 	[%rd74+4], %r137;
	st.u32 	[%rd74+8], %r137;
	st.u32 	[%rd74+12], %r137;
	add.s32 	%r252, %r252, 4;
$L__BB1_51:
	setp.eq.s32 	%p39, %r74, 0;
	@%p39 bra 	$L__BB1_54;
	mul.wide.u32 	%rd75, %r252, 4;
	add.s64 	%rd146, %rd70, %rd75;
	neg.s32 	%r255, %r74;
$L__BB1_53:
	.pragma "nounroll";
	mov.b32 	%r138, 0;
	st.u32 	[%rd146], %r138;
	add.s64 	%rd146, %rd146, 4;
	add.s32 	%r255, %r255, 1;
	setp.ne.s32 	%p40, %r255, 0;
	@%p40 bra 	$L__BB1_53;
$L__BB1_54:
	setp.lt.s32 	%p41, %r112, 1;
	@%p41 bra 	$L__BB1_67;
	and.b32  	%r80, %r112, 15;
	setp.lt.u32 	%p42, %r112, 16;
	mov.b32 	%r258, 0;
	@%p42 bra 	$L__BB1_58;
	and.b32  	%r258, %r112, 2147483632;
	neg.s32 	%r257, %r258;
	add.s64 	%rd148, %rd3, 132;
$L__BB1_57:
	.pragma "nounroll";
	ld.global.f32 	%f120, [%rd148+-128];
	cvt.rzi.s32.f32 	%r140, %f120;
	mul.wide.s32 	%rd76, %r140, 4;
	add.s64 	%rd77, %rd70, %rd76;
	ld.u32 	%r141, [%rd77];
	add.s32 	%r142, %r141, 1;
	st.u32 	[%rd77], %r142;
	ld.global.f32 	%f121, [%rd148+-112];
	cvt.rzi.s32.f32 	%r143, %f121;
	mul.wide.s32 	%rd78, %r143, 4;
	add.s64 	%rd79, %rd70, %rd78;
	ld.u32 	%r144, [%rd79];
	add.s32 	%r145, %r144, 1;
	st.u32 	[%rd79], %r145;
	ld.global.f32 	%f122, [%rd148+-96];
	cvt.rzi.s32.f32 	%r146, %f122;
	mul.wide.s32 	%rd80, %r146, 4;
	add.s64 	%rd81, %rd70, %rd80;
	ld.u32 	%r147, [%rd81];
	add.s32 	%r148, %r147, 1;
	st.u32 	[%rd81], %r148;
	ld.global.f32 	%f123, [%rd148+-80];
	cvt.rzi.s32.f32 	%r149, %f123;
	mul.wide.s32 	%rd82, %r149, 4;
	add.s64 	%rd83, %rd70, %rd82;
	ld.u32 	%r150, [%rd83];
	add.s32 	%r151, %r150, 1;
	st.u32 	[%rd83], %r151;
	ld.global.f32 	%f124, [%rd148+-64];
	cvt.rzi.s32.f32 	%r152, %f124;
	mul.wide.s32 	%rd84, %r152, 4;
	add.s64 	%rd85, %rd70, %rd84;
	ld.u32 	%r153, [%rd85];
	add.s32 	%r154, %r153, 1;
	st.u32 	[%rd85], %r154;
	ld.global.f32 	%f125, [%rd148+-48];
	cvt.rzi.s32.f32 	%r155, %f125;
	mul.wide.s32 	%rd86, %r155, 4;
	add.s64 	%rd87, %rd70, %rd86;
	ld.u32 	%r156, [%rd87];
	add.s32 	%r157, %r156, 1;
	st.u32 	[%rd87], %r157;
	ld.global.f32 	%f126, [%rd148+-32];
	cvt.rzi.s32.f32 	%r158, %f126;
	mul.wide.s32 	%rd88, %r158, 4;
	add.s64 	%rd89, %rd70, %rd88;
	ld.u32 	%r159, [%rd89];
	add.s32 	%r160, %r159, 1;
	st.u32 	[%rd89], %r160;
	ld.global.f32 	%f127, [%rd148+-16];
	cvt.rzi.s32.f32 	%r161, %f127;
	mul.wide.s32 	%rd90, %r161, 4;
	add.s64 	%rd91, %rd70, %rd90;
	ld.u32 	%r162, [%rd91];
	add.s32 	%r163, %r162, 1;
	st.u32 	[%rd91], %r163;
	ld.global.f32 	%f128, [%rd148];
	cvt.rzi.s32.f32 	%r164, %f128;
	mul.wide.s32 	%rd92, %r164, 4;
	add.s64 	%rd93, %rd70, %rd92;
	ld.u32 	%r165, [%rd93];
	add.s32 	%r166, %r165, 1;
	st.u32 	[%rd93], %r166;
	ld.global.f32 	%f129, [%rd148+16];
	cvt.rzi.s32.f32 	%r167, %f129;
	mul.wide.s32 	%rd94, %r167, 4;
	add.s64 	%rd95, %rd70, %rd94;
	ld.u32 	%r168, [%rd95];
	add.s32 	%r169, %r168, 1;
	st.u32 	[%rd95], %r169;
	ld.global.f32 	%f130, [%rd148+32];
	cvt.rzi.s32.f32 	%r170, %f130;
	mul.wide.s32 	%rd96, %r170, 4;
	add.s64 	%rd97, %rd70, %rd96;
	ld.u32 	%r171, [%rd97];
	add.s32 	%r172, %r171, 1;
	st.u32 	[%rd97], %r172;
	ld.global.f32 	%f131, [%rd148+48];
	cvt.rzi.s32.f32 	%r173, %f131;
	mul.wide.s32 	%rd98, %r173, 4;
	add.s64 	%rd99, %rd70, %rd98;
	ld.u32 	%r174, [%rd99];
	add.s32 	%r175, %r174, 1;
	st.u32 	[%rd99], %r175;
	ld.global.f32 	%f132, [%rd148+64];
	cvt.rzi.s32.f32 	%r176, %f132;
	mul.wide.s32 	%rd100, %r176, 4;
	add.s64 	%rd101, %rd70, %rd100;
	ld.u32 	%r177, [%rd101];
	add.s32 	%r178, %r177, 1;
	st.u32 	[%rd101], %r178;
	ld.global.f32 	%f133, [%rd148+80];
	cvt.rzi.s32.f32 	%r179, %f133;
	mul.wide.s32 	%rd102, %r179, 4;
	add.s64 	%rd103, %rd70, %rd102;
	ld.u32 	%r180, [%rd103];
	add.s32 	%r181, %r180, 1;
	st.u32 	[%rd103], %r181;
	ld.global.f32 	%f134, [%rd148+96];
	cvt.rzi.s32.f32 	%r182, %f134;
	mul.wide.s32 	%rd104, %r182, 4;
	add.s64 	%rd105, %rd70, %rd104;
	ld.u32 	%r183, [%rd105];
	add.s32 	%r184, %r183, 1;
	st.u32 	[%rd105], %r184;
	ld.global.f32 	%f135, [%rd148+112];
	cvt.rzi.s32.f32 	%r185, %f135;
	mul.wide.s32 	%rd106, %r185, 4;
	add.s64 	%rd107, %rd70, %rd106;
	ld.u32 	%r186, [%rd107];
	add.s32 	%r187, %r186, 1;
	st.u32 	[%rd107], %r187;
	add.s32 	%r257, %r257, 16;
	add.s64 	%rd148, %rd148, 256;
	setp.ne.s32 	%p43, %r257, 0;
	@%p43 bra 	$L__BB1_57;
$L__BB1_58:
	setp.eq.s32 	%p44, %r80, 0;
	@%p44 bra 	$L__BB1_67;
	and.b32  	%r88, %r112, 7;
	setp.lt.u32 	%p45, %r80, 8;
	@%p45 bra 	$L__BB1_61;
	mul.wide.u32 	%rd108, %r258, 16;
	add.s64 	%rd109, %rd3, %rd108;
	ld.global.f32 	%f136, [%rd109+4];
	cvt.rzi.s32.f32 	%r188, %f136;
	mul.wide.s32 	%rd110, %r188, 4;
	add.s64 	%rd111, %rd70, %rd110;
	ld.u32 	%r189, [%rd111];
	add.s32 	%r190, %r189, 1;
	st.u32 	[%rd111], %r190;
	ld.global.f32 	%f137, [%rd109+20];
	cvt.rzi.s32.f32 	%r191, %f137;
	mul.wide.s32 	%rd112, %r191, 4;
	add.s64 	%rd113, %rd70, %rd112;
	ld.u32 	%r192, [%rd113];
	add.s32 	%r193, %r192, 1;
	st.u32 	[%rd113], %r193;
	ld.global.f32 	%f138, [%rd109+36];
	cvt.rzi.s32.f32 	%r194, %f138;
	mul.wide.s32 	%rd114, %r194, 4;
	add.s64 	%rd115, %rd70, %rd114;
	ld.u32 	%r195, [%rd115];
	add.s32 	%r196, %r195, 1;
	st.u32 	[%rd115], %r196;
	ld.global.f32 	%f139, [%rd109+52];
	cvt.rzi.s32.f32 	%r197, %f139;
	mul.wide.s32 	%rd116, %r197, 4;
	add.s64 	%rd117, %rd70, %rd116;
	ld.u32 	%r198, [%rd117];
	add.s32 	%r199, %r198, 1;
	st.u32 	[%rd117], %r199;
	ld.global.f32 	%f140, [%rd109+68];
	cvt.rzi.s32.f32 	%r200, %f140;
	mul.wide.s32 	%rd118, %r200, 4;
	add.s64 	%rd119, %rd70, %rd118;
	ld.u32 	%r201, [%rd119];
	add.s32 	%r202, %r201, 1;
	st.u32 	[%rd119], %r202;
	ld.global.f32 	%f141, [%rd109+84];
	cvt.rzi.s32.f32 	%r203, %f141;
	mul.wide.s32 	%rd120, %r203, 4;
	add.s64 	%rd121, %rd70, %rd120;
	ld.u32 	%r204, [%rd121];
	add.s32 	%r205, %r204, 1;
	st.u32 	[%rd121], %r205;
	ld.global.f32 	%f142, [%rd109+100];
	cvt.rzi.s32.f32 	%r206, %f142;
	mul.wide.s32 	%rd122, %r206, 4;
	add.s64 	%rd123, %rd70, %rd122;
	ld.u32 	%r207, [%rd123];
	add.s32 	%r208, %r207, 1;
	st.u32 	[%rd123], %r208;
	ld.global.f32 	%f143, [%rd109+116];
	cvt.rzi.s32.f32 	%r209, %f143;
	mul.wide.s32 	%rd124, %r209, 4;
	add.s64 	%rd125, %rd70, %rd124;
	ld.u32 	%r210, [%rd125];
	add.s32 	%r211, %r210, 1;
	st.u32 	[%rd125], %r211;
	add.s32 	%r258, %r258, 8;
$L__BB1_61:
	setp.eq.s32 	%p46, %r88, 0;
	@%p46 bra 	$L__BB1_67;
	and.b32  	%r91, %r112, 3;
	setp.lt.u32 	%p47, %r88, 4;
	@%p47 bra 	$L__BB1_64;
	mul.wide.u32 	%rd126, %r258, 16;
	add.s64 	%rd127, %rd3, %rd126;
	ld.global.f32 	%f144, [%rd127+4];
	cvt.rzi.s32.f32 	%r212, %f144;
	mul.wide.s32 	%rd128, %r212, 4;
	add.s64 	%rd129, %rd70, %rd128;
	ld.u32 	%r213, [%rd129];
	add.s32 	%r214, %r213, 1;
	st.u32 	[%rd129], %r214;
	ld.global.f32 	%f145, [%rd127+20];
	cvt.rzi.s32.f32 	%r215, %f145;
	mul.wide.s32 	%rd130, %r215, 4;
	add.s64 	%rd131, %rd70, %rd130;
	ld.u32 	%r216, [%rd131];
	add.s32 	%r217, %r216, 1;
	st.u32 	[%rd131], %r217;
	ld.global.f32 	%f146, [%rd127+36];
	cvt.rzi.s32.f32 	%r218, %f146;
	mul.wide.s32 	%rd132, %r218, 4;
	add.s64 	%rd133, %rd70, %rd132;
	ld.u32 	%r219, [%rd133];
	add.s32 	%r220, %r219, 1;
	st.u32 	[%rd133], %r220;
	ld.global.f32 	%f147, [%rd127+52];
	cvt.rzi.s32.f32 	%r221, %f147;
	mul.wide.s32 	%rd134, %r221, 4;
	add.s64 	%rd135, %rd70, %rd134;
	ld.u32 	%r222, [%rd135];
	add.s32 	%r223, %r222, 1;
	st.u32 	[%rd135], %r223;
	add.s32 	%r258, %r258, 4;
$L__BB1_64:
	setp.eq.s32 	%p48, %r91, 0;
	@%p48 bra 	$L__BB1_67;
	mul.wide.u32 	%rd136, %r258, 16;
	add.s64 	%rd137, %rd136, %rd3;
	add.s64 	%rd149, %rd137, 4;
	neg.s32 	%r261, %r91;
$L__BB1_66:
	.pragma "nounroll";
	ld.global.f32 	%f148, [%rd149];
	cvt.rzi.s32.f32 	%r224, %f148;
	mul.wide.s32 	%rd138, %r224, 4;
	add.s64 	%rd139, %rd70, %rd138;
	ld.u32 	%r225, [%rd139];
	add.s32 	%r226, %r225, 1;
	st.u32 	[%rd139], %r226;
	add.s64 	%rd149, %rd149, 16;
	add.s32 	%r261, %r261, 1;
	setp.ne.s32 	%p49, %r261, 0;
	@%p49 bra 	$L__BB1_66;
$L__BB1_67:
	setp.lt.s32 	%p50, %r108, 2;
	mov.b32 	%r266, 0;
	@%p50 bra 	$L__BB1_75;
	ld.u32 	%r267, [%rd70];
	mov.b32 	%r264, 1;
	mov.b32 	%r266, 0;
$L__BB1_69:
	mov.u32 	%r99, %r266;
	mov.u32 	%r98, %r267;
	mul.wide.u32 	%rd140, %r264, 4;
	add.s64 	%rd141, %rd70, %rd140;
	ld.u32 	%r267, [%rd141];
	setp.gt.s32 	%p51, %r267, %r98;
	mov.u32 	%r266, %r264;
	@%p51 bra 	$L__BB1_74;
	setp.lt.s32 	%p52, %r112, 1;
	setp.eq.s32 	%p53, %r267, 0;
	setp.ne.s32 	%p54, %r98, %r267;
	or.pred  	%p55, %p53, %p54;
	or.pred  	%p56, %p55, %p52;
	mov.u32 	%r266, %r99;
	mov.u32 	%r267, %r98;
	@%p56 bra 	$L__BB1_74;
	cvt.rn.f32.u32 	%f15, %r264;
	cvt.rn.f32.s32 	%f16, %r99;
	mov.b32 	%r265, 0;
$L__BB1_72:
	mul.wide.u32 	%rd142, %r265, 16;
	add.s64 	%rd143, %rd3, %rd142;
	ld.global.f32 	%f17, [%rd143+4];
	setp.eq.f32 	%p57, %f17, %f15;
	mov.u32 	%r266, %r264;
	mov.u32 	%r267, %r98;
	@%p57 bra 	$L__BB1_74;
	setp.neu.f32 	%p58, %f17, %f16;
	add.s32 	%r265, %r265, 1;
	setp.lt.s32 	%p59, %r265, %r112;
	and.pred  	%p60, %p58, %p59;
	mov.u32 	%r266, %r99;
	mov.u32 	%r267, %r98;
	@%p60 bra 	$L__BB1_72;
$L__BB1_74:
	add.s32 	%r264, %r264, 1;
	setp.ne.s32 	%p61, %r264, %r108;
	@%p61 bra 	$L__BB1_69;
$L__BB1_75:
	{ // callseq 1, 0
	.param .b64 param0;
	st.param.b64 	[param0], %rd70;
	call.uni 
	free, 
	(
	param0
	);
	} // callseq 1
	mul.wide.s32 	%rd144, %r110, 4;
	add.s64 	%rd145, %rd4, %rd144;
	st.global.u32 	[%rd145], %r266;
$L__BB1_76:
	ret;

}


// ===== COMPILED SASS (sm_100) =====

	.target	sm_100

	.elftype	@"ET_EXEC"


//--------------------- .note.nv.tkinfo           --------------------------
	.section	.note.nv.tkinfo,"",@"SHT_NOTE"
	.sectionflags	@"SHF_NOTE_NV_TKINFO"
	.tkinfo
        /*0018*/ 	.word	0x00000002
        /*0030*/ 	.string	""
        /*0030*/ 	.string	"ptxas"
        /*0030*/ 	.string	"Cuda compilation tools, release 13.0, V13.0.88"
        /*0030*/ 	.string	"Build cuda_13.0.r13.0/compiler.36424714_0"
        /*0030*/ 	.string	"-arch sm_100 -m 64 "



//--------------------- .note.nv.cuinfo           --------------------------
	.section	.note.nv.cuinfo,"",@"SHT_NOTE"
	.sectionflags	@"SHF_NOTE_NV_CUINFO"
        /*0018*/ 	.short	0x0002
        /*001a*/ 	.short	0x0064
        /*001c*/ 	.short	0x0082
	.zero		2


//--------------------- .nv.info                  --------------------------
	.section	.nv.info,"",@"SHT_CUDA_INFO"
	.align	4


	//----- nvinfo : EIATTR_REGCOUNT
	.align		4
        /*0000*/ 	.byte	0x04, 0x2f
        /*0002*/ 	.short	(.L_1 - .L_0)
	.align		4
.L_0:
        /*0004*/ 	.word	index@(_Z9findClassPfS_PiP6float4iiiii)
        /*0008*/ 	.word	0x0000001f


	//----- nvinfo : EIATTR_FRAME_SIZE
	.align		4
.L_1:
        /*000c*/ 	.byte	0x04, 0x11
        /*000e*/ 	.short	(.L_3 - .L_2)
	.align		4
.L_2:
        /*0010*/ 	.word	index@(_Z9findClassPfS_PiP6float4iiiii)
        /*0014*/ 	.word	0x00000000


	//----- nvinfo : EIATTR_REGCOUNT
	.align		4
.L_3:
        /*0018*/ 	.byte	0x04, 0x2f
        /*001a*/ 	.short	(.L_5 - .L_4)
	.align		4
.L_4:
        /*001c*/ 	.word	index@(_Z7findMinP6float4PfS1_PiiiiiS0_iii)
        /*0020*/ 	.word	0x00000020


	//----- nvinfo : EIATTR_FRAME_SIZE
	.align		4
.L_5:
        /*0024*/ 	.byte	0x04, 0x11
        /*0026*/ 	.short	(.L_7 - .L_6)
	.align		4
.L_6:
        /*0028*/ 	.word	index@(_Z7findMinP6float4PfS1_PiiiiiS0_iii)
        /*002c*/ 	.word	0x00000000


	//----- nvinfo : EIATTR_MIN_STACK_SIZE
	.align		4
.L_7:
        /*0030*/ 	.byte	0x04, 0x12
        /*0032*/ 	.short	(.L_9 - .L_8)
	.align		4
.L_8:
        /*0034*/ 	.word	index@(_Z7findMinP6float4PfS1_PiiiiiS0_iii)
        /*0038*/ 	.word	0x00000000


	//----- nvinfo : EIATTR_MIN_STACK_SIZE
	.align		4
.L_9:
        /*003c*/ 	.byte	0x04, 0x12
        /*003e*/ 	.short	(.L_11 - .L_10)
	.align		4
.L_10:
        /*0040*/ 	.word	index@(_Z9findClassPfS_PiP6float4iiiii)
        /*0044*/ 	.word	0x00000000
.L_11:


//--------------------- .nv.compat                --------------------------
	.section	.nv.compat,"",@"SHT_CUDA_COMPAT_INFO"
	.align	4
        /*0000*/ 	.byte	0x02, 0x09, 0x00, 0x00, 0x02, 0x02, 0x01, 0x00, 0x02, 0x05, 0x05, 0x00, 0x03, 0x07, 0x01, 0x01
        /*0010*/ 	.byte	0x02, 0x03, 0x00, 0x00, 0x02, 0x06, 0x01, 0x00, 0x04, 0x0b, 0x08, 0x00, 0x01, 0x00, 0x00, 0x00
        /*0020*/ 	.byte	0x00, 0x00, 0x00, 0x00


//--------------------- .nv.info._Z7findMinP6float4PfS1_PiiiiiS0_iii --------------------------
	.section	.nv.info._Z7findMinP6float4PfS1_PiiiiiS0_iii,"",@"SHT_CUDA_INFO"
	.sectionflags	@""
	.align	4


	//----- nvinfo : EIATTR_CUDA_API_VERSION
	.align		4
        /*0000*/ 	.byte	0x04, 0x37
        /*0002*/ 	.short	(.L_13 - .L_12)
.L_12:
        /*0004*/ 	.word	0x00000082


	//----- nvinfo : EIATTR_KPARAM_INFO
	.align		4
.L_13:
        /*0008*/ 	.byte	0x04, 0x17
        /*000a*/ 	.short	(.L_15 - .L_14)
.L_14:
        /*000c*/ 	.word	0x00000000
        /*0010*/ 	.short	0x000b
        /*0012*/ 	.short	0x0040
        /*0014*/ 	.byte	0x00, 0xf0, 0x11, 0x00


	//----- nvinfo : EIATTR_KPARAM_INFO
	.align		4
.L_15:
        /*0018*/ 	.byte	0x04, 0x17
        /*001a*/ 	.short	(.L_17 - .L_16)
.L_16:
        /*001c*/ 	.word	0x00000000
        /*0020*/ 	.short	0x000a
        /*0022*/ 	.short	0x003c
        /*0024*/ 	.byte	0x00, 0xf0, 0x11, 0x00


	//----- nvinfo : EIATTR_KPARAM_INFO
	.align		4
.L_17:
        /*0028*/ 	.byte	0x04, 0x17
        /*002a*/ 	.short	(.L_19 - .L_18)
.L_18:
        /*002c*/ 	.word	0x00000000
        /*0030*/ 	.short	0x0009
        /*0032*/ 	.short	0x0038
        /*0034*/ 	.byte	0x00, 0xf0, 0x11, 0x00


	//----- nvinfo : EIATTR_KPARAM_INFO
	.align		4
.L_19:
        /*0038*/ 	.byte	0x04, 0x17
        /*003a*/ 	.short	(.L_21 - .L_20)
.L_20:
        /*003c*/ 	.word	0x00000000
        /*0040*/ 	.short	0x0008
        /*0042*/ 	.short	0x0030
        /*0044*/ 	.byte	0x00, 0xf5, 0x21, 0x00


	//----- nvinfo : EIATTR_KPARAM_INFO
	.align		4
.L_21:
        /*0048*/ 	.byte	0x04, 0x17
        /*004a*/ 	.short	(.L_23 - .L_22)
.L_22:
        /*004c*/ 	.word	0x00000000
        /*0050*/ 	.short	0x0007
        /*0052*/ 	.short	0x002c
        /*0054*/ 	.byte	0x00, 0xf0, 0x11, 0x00


	//----- nvinfo : EIATTR_KPARAM_INFO
	.align		4
.L_23:
        /*0058*/ 	.byte	0x04, 0x17
        /*005a*/ 	.short	(.L_25 - .L_24)
.L_24:
        /*005c*/ 	.word	0x00000000
        /*0060*/ 	.short	0x0006
        /*0062*/ 	.short	0x0028
        /*0064*/ 	.byte	0x00, 0xf0, 0x11, 0x00


	//----- nvinfo : EIATTR_KPARAM_INFO
	.align		4
.L_25:
        /*0068*/ 	.byte	0x04, 0x17
        /*006a*/ 	.short	(.L_27 - .L_26)
.L_26:
        /*006c*/ 	.word	0x00000000
        /*0070*/ 	.short	0x0005
        /*0072*/ 	.short	0x0024
        /*0074*/ 	.byte	0x00, 0xf0, 0x11, 0x00


	//----- nvinfo : EIATTR_KPARAM_INFO
	.align		4
.L_27:
        /*0078*/ 	.byte	0x04, 0x17
        /*007a*/ 	.short	(.L_29 - .L_28)
.L_28:
        /*007c*/ 	.word	0x00000000
        /*0080*/ 	.short	0x0004
        /*0082*/ 	.short	0x0020
        /*0084*/ 	.byte	0x00, 0xf0, 0x11, 0x00


	//----- nvinfo : EIATTR_KPARAM_INFO
	.align		4
.L_29:
        /*0088*/ 	.byte	0x04, 0x17
        /*008a*/ 	.short	(.L_31 - .L_30)
.L_30:
        /*008c*/ 	.word	0x00000000
        /*0090*/ 	.short	0x0003
        /*0092*/ 	.short	0x0018
        /*0094*/ 	.byte	0x00, 0xf5, 0x21, 0x00


	//----- nvinfo : EIATTR_KPARAM_INFO
	.align		4
.L_31:
        /*0098*/ 	.byte	0x04, 0x17
        /*009a*/ 	.short	(.L_33 - .L_32)
.L_32:
        /*009c*/ 	.word	0x00000000
        /*00a0*/ 	.short	0x0002
        /*00a2*/ 	.short	0x0010
        /*00a4*/ 	.byte	0x00, 0xf5, 0x21, 0x00


	//----- nvinfo : EIATTR_KPARAM_INFO
	.align		4
.L_33:
        /*00a8*/ 	.byte	0x04, 0x17
        /*00aa*/ 	.short	(.L_35 - .L_34)
.L_34:
        /*00ac*/ 	.word	0x00000000
        /*00b0*/ 	.short	0x0001
        /*00b2*/ 	.short	0x0008
        /*00b4*/ 	.byte	0x00, 0xf5, 0x21, 0x00


	//----- nvinfo : EIATTR_KPARAM_INFO
	.align		4
.L_35:
        /*00b8*/ 	.byte	0x04, 0x17
        /*00ba*/ 	.short	(.L_37 - .L_36)
.L_36:
        /*00bc*/ 	.word	0x00000000
        /*00c0*/ 	.short	0x0000
        /*00c2*/ 	.short	0x0000
        /*00c4*/ 	.byte	0x00, 0xf5, 0x21, 0x00


	//----- nvinfo : EIATTR_SPARSE_MMA_MASK
	.align		4
.L_37:
        /*00c8*/ 	.byte	0x03, 0x50
        /*00ca*/ 	.short	0x0000


	//----- nvinfo : EIATTR_MAXREG_COUNT
	.align		4
        /*00cc*/ 	.byte	0x03, 0x1b
        /*00ce*/ 	.short	0x00ff


	//----- nvinfo : EIATTR_NUM_BARRIERS
	.align		4
        /*00d0*/ 	.byte	0x02, 0x4c
        /*00d2*/ 	.byte	0x01
	.zero		1


	//----- nvinfo : EIATTR_EXTERNS
	.align		4
        /*00d4*/ 	.byte	0x04, 0x0f
        /*00d6*/ 	.short	(.L_39 - .L_38)


	//   ....[0]....
	.align		4
.L_38:
        /*00d8*/ 	.word	index@(malloc)


	//   ....[1]....
	.align		4
        /*00dc*/ 	.word	index@(free)


	//----- nvinfo : EIATTR_MERCURY_ISA_VERSION
	.align		4
.L_39:
        /*00e0*/ 	.byte	0x03, 0x5f
        /*00e2*/ 	.short	0x0101


	//----- nvinfo : EIATTR_UNUSED_LOAD_BYTE_OFFSET
	.align		4
        /*00e4*/ 	.byte	0x04, 0x44
        /*00e6*/ 	.short	(.L_41 - .L_40)


	//   ....[0]....
.L_40:
        /*00e8*/ 	.word	0x00000190
        /*00ec*/ 	.word	0x00000fff


	//----- nvinfo : EIATTR_VRC_CTA_INIT_COUNT
	.align		4
.L_41:
        /*00f0*/ 	.byte	0x02, 0x4a
	.zero		1
	.zero		1


	//----- nvinfo : EIATTR_SYSCALL_OFFSETS
	.align		4
        /*00f4*/ 	.byte	0x04, 0x46
        /*00f6*/ 	.short	(.L_43 - .L_42)


	//   ....[0]....
.L_42:
        /*00f8*/ 	.word	0x00001960


	//   ....[1]....
        /*00fc*/ 	.word	0x00002f60


	//----- nvinfo : EIATTR_EXIT_INSTR_OFFSETS
	.align		4
.L_43:
        /*0100*/ 	.byte	0x04, 0x1c
        /*0102*/ 	.short	(.L_45 - .L_44)


	//   ....[0]....
.L_44:
        /*0104*/ 	.word	0x00000110


	//   ....[1]....
        /*0108*/ 	.word	0x00000430


	//   ....[2]....
        /*010c*/ 	.word	0x000010c0


	//   ....[3]....
        /*0110*/ 	.word	0x00002fb0


	//----- nvinfo : EIATTR_CRS_STACK_SIZE
	.align		4
.L_45:
        /*0114*/ 	.byte	0x04, 0x1e
        /*0116*/ 	.short	(.L_47 - .L_46)
.L_46:
        /*0118*/ 	.word	0x00000000


	//----- nvinfo : EIATTR_CBANK_PARAM_SIZE
	.align		4
.L_47:
        /*011c*/ 	.byte	0x03, 0x19
        /*011e*/ 	.short	0x0044


	//----- nvinfo : EIATTR_PARAM_CBANK
	.align		4
        /*0120*/ 	.byte	0x04, 0x0a
        /*0122*/ 	.short	(.L_49 - .L_48)
	.align		4
.L_48:
        /*0124*/ 	.word	index@(.nv.constant0._Z7findMinP6float4PfS1_PiiiiiS0_iii)
        /*0128*/ 	.short	0x0380
        /*012a*/ 	.short	0x0044


	//----- nvinfo : EIATTR_SW_WAR
	.align		4
.L_49:
        /*012c*/ 	.byte	0x04, 0x36
        /*012e*/ 	.short	(.L_51 - .L_50)
.L_50:
        /*0130*/ 	.word	0x00000008
.L_51:


//--------------------- .nv.info._Z9findClassPfS_PiP6float4iiiii --------------------------
	.section	.nv.info._Z9findClassPfS_PiP6float4iiiii,"",@"SHT_CUDA_INFO"
	.sectionflags	@""
	.align	4


	//----- nvinfo : EIATTR_CUDA_API_VERSION
	.align		4
        /*0000*/ 	.byte	0x04, 0x37
        /*0002*/ 	.short	(.L_53 - .L_52)
.L_52:
        /*0004*/ 	.word	0x00000082


	//----- nvinfo : EIATTR_KPARAM_INFO
	.align		4
.L_53:
        /*0008*/ 	.byte	0x04, 0x17
        /*000a*/ 	.short	(.L_55 - .L_54)
.L_54:
        /*000c*/ 	.word	0x00000000
        /*0010*/ 	.short	0x0008
        /*0012*/ 	.short	0x0030
        /*0014*/ 	.byte	0x00, 0xf0, 0x11, 0x00


	//----- nvinfo : EIATTR_KPARAM_INFO
	.align		4
.L_55:
        /*0018*/ 	.byte	0x04, 0x17
        /*001a*/ 	.short	(.L_57 - .L_56)
.L_56:
        /*001c*/ 	.word	0x00000000
        /*0020*/ 	.short	0x0007
        /*0022*/ 	.short	0x002c
        /*0024*/ 	.byte	0x00, 0xf0, 0x11, 0x00


	//----- nvinfo : EIATTR_KPARAM_INFO
	.align		4
.L_57:
        /*0028*/ 	.byte	0x04, 0x17
        /*002a*/ 	.short	(.L_59 - .L_58)
.L_58:
        /*002c*/ 	.word	0x00000000
        /*0030*/ 	.short	0x0006
        /*0032*/ 	.short	0x0028
        /*0034*/ 	.byte	0x00, 0xf0, 0x11, 0x00


	//----- nvinfo : EIATTR_KPARAM_INFO
	.align		4
.L_59:
        /*0038*/ 	.byte	0x04, 0x17
        /*003a*/ 	.short	(.L_61 - .L_60)
.L_60:
        /*003c*/ 	.word	0x00000000
        /*0040*/ 	.short	0x0005
        /*0042*/ 	.short	0x0024
        /*0044*/ 	.byte	0x00, 0xf0, 0x11, 0x00


	//----- nvinfo : EIATTR_KPARAM_INFO
	.align		4
.L_61:
        /*0048*/ 	.byte	0x04, 0x17
        /*004a*/ 	.short	(.L_63 - .L_62)
.L_62:
        /*004c*/ 	.word	0x00000000
        /*0050*/ 	.short	0x0004
        /*0052*/ 	.short	0x0020
        /*0054*/ 	.byte	0x00, 0xf0, 0x11, 0x00


	//----- nvinfo : EIATTR_KPARAM_INFO
	.align		4
.L_63:
        /*0058*/ 	.byte	0x04, 0x17
        /*005a*/ 	.short	(.L_65 - .L_64)
.L_64:
        /*005c*/ 	.word	0x00000000
        /*0060*/ 	.short	0x0003
        /*0062*/ 	.short	0x0018
        /*0064*/ 	.byte	0x00, 0xf5, 0x21, 0x00


	//----- nvinfo : EIATTR_KPARAM_INFO
	.align		4
.L_65:
        /*0068*/ 	.byte	0x04, 0x17
        /*006a*/ 	.short	(.L_67 - .L_66)
.L_66:
        /*006c*/ 	.word	0x00000000
        /*0070*/ 	.short	0x0002
        /*0072*/ 	.short	0x0010
        /*0074*/ 	.byte	0x00, 0xf5, 0x21, 0x00


	//----- nvinfo : EIATTR_KPARAM_INFO
	.align		4
.L_67:
        /*0078*/ 	.byte	0x04, 0x17
        /*007a*/ 	.short	(.L_69 - .L_68)
.L_68:
        /*007c*/ 	.word	0x00000000
        /*0080*/ 	.short	0x0001
        /*0082*/ 	.short	0x0008
        /*0084*/ 	.byte	0x00, 0xf5, 0x21, 0x00


	//----- nvinfo : EIATTR_KPARAM_INFO
	.align		4
.L_69:
        /*0088*/ 	.byte	0x04, 0x17
        /*008a*/ 	.short	(.L_71 - .L_70)
.L_70:
        /*008c*/ 	.word	0x00000000
        /*0090*/ 	.short	0x0000
        /*0092*/ 	.short	0x0000
        /*0094*/ 	.byte	0x00, 0xf5, 0x21, 0x00


	//----- nvinfo : EIATTR_SPARSE_MMA_MASK
	.align		4
.L_71:
        /*0098*/ 	.byte	0x03, 0x50
        /*009a*/ 	.short	0x0000


	//----- nvinfo : EIATTR_MAXREG_COUNT
	.align		4
        /*009c*/ 	.byte	0x03, 0x1b
        /*009e*/ 	.short	0x00ff


	//----- nvinfo : EIATTR_NUM_BARRIERS
	.align		4
        /*00a0*/ 	.byte	0x02, 0x4c
        /*00a2*/ 	.byte	0x01
	.zero		1


	//----- nvinfo : EIATTR_MERCURY_ISA_VERSION
	.align		4
        /*00a4*/ 	.byte	0x03, 0x5f
        /*00a6*/ 	.short	0x0101


	//----- nvinfo : EIATTR_VRC_CTA_INIT_COUNT
	.align		4
        /*00a8*/ 	.byte	0x02, 0x4a
	.zero		1
	.zero		1


	//----- nvinfo : EIATTR_EXIT_INSTR_OFFSETS
	.align		4
        /*00ac*/ 	.byte	0x04, 0x1c
        /*00ae*/ 	.short	(.L_73 - .L_72)


	//   ....[0]....
.L_72:
        /*00b0*/ 	.word	0x00000110


	//   ....[1]....
        /*00b4*/ 	.word	0x000016c0


	//   ....[2]....
        /*00b8*/ 	.word	0x00001740


	//----- nvinfo : EIATTR_CRS_STACK_SIZE
	.align		4
.L_73:
        /*00bc*/ 	.byte	0x04, 0x1e
        /*00be*/ 	.short	(.L_75 - .L_74)
.L_74:
        /*00c0*/ 	.word	0x00000000


	//----- nvinfo : EIATTR_CBANK_PARAM_SIZE
	.align		4
.L_75:
        /*00c4*/ 	.byte	0x03, 0x19
        /*00c6*/ 	.short	0x0034


	//----- nvinfo : EIATTR_PARAM_CBANK
	.align		4
        /*00c8*/ 	.byte	0x04, 0x0a
        /*00ca*/ 	.short	(.L_77 - .L_76)
	.align		4
.L_76:
        /*00cc*/ 	.word	index@(.nv.constant0._Z9findClassPfS_PiP6float4iiiii)
        /*00d0*/ 	.short	0x0380
        /*00d2*/ 	.short	0x0034


	//----- nvinfo : EIATTR_SW_WAR
	.align		4
.L_77:
        /*00d4*/ 	.byte	0x04, 0x36
        /*00d6*/ 	.short	(.L_79 - .L_78)
.L_78:
        /*00d8*/ 	.word	0x00000008
.L_79:


//--------------------- .nv.callgraph             --------------------------
	.section	.nv.callgraph,"",@"SHT_CUDA_CALLGRAPH"
	.align	4
	.sectionentsize	8
	.align		4
        /*0000*/ 	.word	0x00000000
	.align		4
        /*0004*/ 	.word	0xffffffff
	.align		4
        /*0008*/ 	.word	index@(_Z7findMinP6float4PfS1_PiiiiiS0_iii)
	.align		4
        /*000c*/ 	.word	index@(free)
	.align		4
        /*0010*/ 	.word	index@(_Z7findMinP6float4PfS1_PiiiiiS0_iii)
	.align		4
        /*0014*/ 	.word	index@(malloc)
	.align		4
        /*0018*/ 	.word	0x00000000
	.align		4
        /*001c*/ 	.word	0xfffffffe
	.align		4
        /*0020*/ 	.word	0x00000000
	.align		4
        /*0024*/ 	.word	0xfffffffd
	.align		4
        /*0028*/ 	.word	0x00000000
	.align		4
        /*002c*/ 	.word	0xfffffffc


//--------------------- .nv.constant4             --------------------------
	.section	.nv.constant4,"a",@progbits
	.align	8
	.align		8
.nv.constant4:
        /*0000*/ 	.dword	malloc
	.align		8
        /*0008*/ 	.dword	free


//--------------------- .text._Z7findMinP6float4PfS1_PiiiiiS0_iii --------------------------
	.section	.text._Z7findMinP6float4PfS1_PiiiiiS0_iii,"ax",@progbits
	.align	128
        .global         _Z7findMinP6float4PfS1_PiiiiiS0_iii
        .type           _Z7findMinP6float4PfS1_PiiiiiS0_iii,@function
        .size           _Z7findMinP6float4PfS1_PiiiiiS0_iii,(.L_x_63 - _Z7findMinP6float4PfS1_PiiiiiS0_iii)
        .other          _Z7findMinP6float4PfS1_PiiiiiS0_iii,@"STO_CUDA_ENTRY STV_DEFAULT"
_Z7findMinP6float4PfS1_PiiiiiS0_iii:
.text._Z7findMinP6float4PfS1_PiiiiiS0_iii:
[----:B------:R-:W0:Y:S01]  /*0000*/  LDC R1, c[0x0][0x37c] ;  /* 0x0000df00ff017b82 */ /* 0x000e220000000800 */
[----:B------:R-:W1:Y:S07]  /*0010*/  S2R R9, SR_TID.X ;  /* 0x0000000000097919 */ /* 0x000e6e0000002100 */
[----:B------:R-:W1:Y:S01]  /*0020*/  S2UR UR4, SR_CTAID.X ;  /* 0x00000000000479c3 */ /* 0x000e620000002500 */
[----:B------:R-:W2:Y:S01]  /*0030*/  LDCU UR6, c[0x0][0x3c0] ;  /* 0x00007800ff0677ac */ /* 0x000ea20008000800 */
[----:B------:R-:W-:-:S02]  /*0040*/  HFMA2 R12, -RZ, RZ, -1.875, 0 ;  /* 0xbf800000ff0c7431 */ /* 0x000fc400000001ff */
[----:B------:R-:W-:Y:S01]  /*0050*/  IMAD.MOV.U32 R13, RZ, RZ, -0x40000000 ;  /* 0xc0000000ff0d7424 */ /* 0x000fe200078e00ff */
[----:B------:R-:W-:Y:S01]  /*0060*/  MOV R14, 0xbf800000 ;  /* 0xbf800000000e7802 */ /* 0x000fe20000000f00 */
[----:B------:R-:W-:Y:S02]  /*0070*/  IMAD.MOV.U32 R15, RZ, RZ, -0x40800000 ;  /* 0xbf800000ff0f7424 */ /* 0x000fe400078e00ff */
[----:B------:R-:W1:Y:S08]  /*0080*/  LDC R0, c[0x0][0x360] ;  /* 0x0000d800ff007b82 */ /* 0x000e700000000800 */
[----:B------:R-:W3:Y:S01]  /*0090*/  S2UR UR5, SR_CgaCtaId ;  /* 0x00000000000579c3 */ /* 0x000ee20000008800 */
[----:B-1----:R-:W-:Y:S01]  /*00a0*/  IMAD R7, R0, UR4, R9 ;  /* 0x0000000400077c24 */ /* 0x002fe2000f8e0209 */
[----:B------:R-:W-:-:S04]  /*00b0*/  UMOV UR4, 0x400 ;  /* 0x0000040000047882 */ /* 0x000fc80000000000 */
[----:B--2---:R-:W-:Y:S01]  /*00c0*/  ISETP.GE.AND P0, PT, R7, UR6, PT ;  /* 0x0000000607007c0c */ /* 0x004fe2000bf06270 */
[----:B---3--:R-:W-:-:S03]  /*00d0*/  ULEA UR4, UR5, UR4, 0x18 ;  /* 0x0000000405047291 */ /* 0x008fc6000f8ec0ff */
[----:B------:R-:W-:-:S03]  /*00e0*/  ISETP.GE.U32.OR P0, PT, R7, R0, P0 ;  /* 0x000000000700720c */ /* 0x000fc60000706470 */
[----:B------:R-:W-:-:S05]  /*00f0*/  LEA R3, R9, UR4, 0x4 ;  /* 0x0000000409037c11 */ /* 0x000fca000f8e20ff */
[----:B------:R1:W-:Y:S05]  /*0100*/  STS.128 [R3], R12 ;  /* 0x0000000c03007388 */ /* 0x0003ea0000000c00 */
[----:B0-----:R-:W-:Y:S05]  /*0110*/  @P0 EXIT ;  /* 0x000000000000094d */ /* 0x001fea0003800000 */
[----:B------:R-:W0:Y:S01]  /*0120*/  LDC.64 R4, c[0x0][0x380] ;  /* 0x0000e000ff047b82 */ /* 0x000e220000000a00 */
[----:B------:R-:W2:Y:S01]  /*0130*/  LDCU.64 UR36, c[0x0][0x358] ;  /* 0x00006b00ff2477ac */ /* 0x000ea20008000a00 */
[----:B-1----:R-:W-:Y:S01]  /*0140*/  MOV R15, R7 ;  /* 0x00000007000f7202 */ /* 0x002fe20000000f00 */
[----:B------:R-:W1:Y:S05]  /*0150*/  LDCU UR4, c[0x0][0x370] ;  /* 0x00006e00ff0477ac */ /* 0x000e6a0008000800 */
[----:B------:R-:W3:Y:S01]  /*0160*/  LDC.64 R12, c[0x0][0x380] ;  /* 0x0000e000ff0c7b82 */ /* 0x000ee20000000a00 */
[----:B------:R-:W4:Y:S01]  /*0170*/  LDCU UR5, c[0x0][0x3c0] ;  /* 0x00007800ff0577ac */ /* 0x000f220008000800 */
[----:B0-----:R-:W-:-:S06]  /*0180*/  IMAD.WIDE.U32 R4, R15, 0x10, R4 ;  /* 0x000000100f047825 */ /* 0x001fcc00078e0004 */
[----:B--2---:R-:W5:Y:S01]  /*0190*/  LDG.E.128 R4, desc[UR36][R4.64] ;  /* 0x0000002404047981 */ /* 0x004f62000c1e1d00 */
[----:B------:R-:W-:Y:S01]  /*01a0*/  BSSY.RECONVERGENT B0, `(.L_x_0) ;  /* 0x000000e000007945 */ /* 0x000fe20003800200 */
[----:B-1-34-:R-:W-:-:S07]  /*01b0*/  IMAD R2, R0, UR4, RZ ;  /* 0x0000000400027c24 */ /* 0x01afce000f8e02ff */
.L_x_3:
[----:B0-----:R-:W-:-:S05]  /*01c0*/  IMAD.WIDE R10, R15, 0x10, R12 ;  /* 0x000000100f0a7825 */ /* 0x001fca00078e020c */
[----:B-----5:R-:W2:Y:S01]  /*01d0*/  LDG.E R7, desc[UR36][R10.64] ;  /* 0x000000240a077981 */ /* 0x020ea2000c1e1900 */
[----:B------:R-:W-:Y:S01]  /*01e0*/  IMAD.IADD R15, R2, 0x1, R15 ;  /* 0x00000001020f7824 */ /* 0x000fe200078e020f */
[----:B------:R-:W-:Y:S04]  /*01f0*/  BSSY.RECONVERGENT B1, `(.L_x_1) ;  /* 0x0000007000017945 */ /* 0x000fe80003800200 */
[----:B------:R-:W-:Y:S02]  /*0200*/  ISETP.GE.AND P1, PT, R15, UR5, PT ;  /* 0x000000050f007c0c */ /* 0x000fe4000bf26270 */
[----:B--2---:R-:W-:-:S13]  /*0210*/  FSETP.GEU.AND P0, PT, R7, R4, PT ;  /* 0x000000040700720b */ /* 0x004fda0003f0e000 */
[----:B------:R-:W-:Y:S05]  /*0220*/  @P0 BRA `(.L_x_2) ;  /* 0x00000000000c0947 */ /* 0x000fea0003800000 */
[----:B------:R0:W5:Y:S04]  /*0230*/  LDG.E R5, desc[UR36][R10.64+0x4] ;  /* 0x000004240a057981 */ /* 0x000168000c1e1900 */
[----:B------:R0:W5:Y:S01]  /*0240*/  LDG.E R6, desc[UR36][R10.64+0x8] ;  /* 0x000008240a067981 */ /* 0x000162000c1e1900 */
[----:B------:R-:W-:-:S07]  /*0250*/  MOV R4, R7 ;  /* 0x0000000700047202 */ /* 0x000fce0000000f00 */
.L_x_2:
[----:B------:R-:W-:Y:S05]  /*0260*/  BSYNC.RECONVERGENT B1 ;  /* 0x0000000000017941 */ /* 0x000fea0003800200 */
.L_x_1:
[----:B------:R-:W-:Y:S05]  /*0270*/  @!P1 BRA `(.L_x_3) ;  /* 0xfffffffc00d09947 */ /* 0x000fea000383ffff */
[----:B------:R-:W-:Y:S05]  /*0280*/  BSYNC.RECONVERGENT B0 ;  /* 0x0000000000007941 */ /* 0x000fea0003800200 */
.L_x_0:
[----:B-----5:R1:W-:Y:S01]  /*0290*/  STS.64 [R3], R4 ;  /* 0x0000000403007388 */ /* 0x0203e20000000a00 */
[----:B------:R-:W-:-:S03]  /*02a0*/  ISETP.GE.U32.AND P0, PT, R0, 0x2, PT ;  /* 0x000000020000780c */ /* 0x000fc60003f06070 */
[----:B------:R1:W-:Y:S10]  /*02b0*/  STS [R3+0x8], R6 ;  /* 0x0000080603007388 */ /* 0x0003f40000000800 */
[----:B-1----:R-:W-:Y:S05]  /*02c0*/  @!P0 BRA `(.L_x_4) ;  /* 0x0000000000548947 */ /* 0x002fea0003800000 */
[----:B0-----:R-:W-:-:S07]  /*02d0*/  VIADD R11, R3, 0x4 ;  /* 0x00000004030b7836 */ /* 0x001fce0000000000 */
.L_x_7:
[----:B------:R-:W-:Y:S01]  /*02e0*/  MOV R2, R0 ;  /* 0x0000000000027202 */ /* 0x000fe20000000f00 */
[----:B------:R-:W-:Y:S01]  /*02f0*/  BAR.SYNC.DEFER_BLOCKING 0x0 ;  /* 0x0000000000007b1d */ /* 0x000fe20000010000 */
[----:B------:R-:W-:-:S04]  /*0300*/  SHF.R.U32.HI R0, RZ, 0x1, R0 ;  /* 0x00000001ff007819 */ /* 0x000fc80000011600 */
[----:B------:R-:W-:Y:S01]  /*0310*/  ISETP.GE.U32.AND P0, PT, R9, R0, PT ;  /* 0x000000000900720c */ /* 0x000fe20003f06070 */
[----:B------:R-:W-:-:S12]  /*0320*/  BSSY.RECONVERGENT B0, `(.L_x_5) ;  /* 0x000000d000007945 */ /* 0x000fd80003800200 */
[----:B0-----:R-:W-:Y:S05]  /*0330*/  @P0 BRA `(.L_x_6) ;  /* 0x00000000002c0947 */ /* 0x001fea0003800000 */
[----:B------:R-:W-:-:S05]  /*0340*/  IMAD R8, R0, 0x10, R11 ;  /* 0x0000001000087824 */ /* 0x000fca00078e020b */
[----:B------:R-:W0:Y:S02]  /*0350*/  LDS R5, [R8] ;  /* 0x0000000008057984 */ /* 0x000e240000000800 */
[----:B0-----:R-:W-:-:S13]  /*0360*/  FSETP.NEU.AND P0, PT, R5, -2, PT ;  /* 0xc00000000500780b */ /* 0x001fda0003f0d000 */
[----:B------:R-:W-:Y:S05]  /*0370*/  @!P0 BRA `(.L_x_6) ;  /* 0x00000000001c8947 */ /* 0x000fea0003800000 */
[----:B------:R-:W0:Y:S02]  /*0380*/  LDS.64 R6, [R3] ;  /* 0x0000000003067984 */ /* 0x000e240000000a00 */
[----:B0-----:R-:W-:-:S13]  /*0390*/  FSETP.NEU.AND P0, PT, R7, -2, PT ;  /* 0xc00000000700780b */ /* 0x001fda0003f0d000 */
[----:B------:R-:W-:Y:S05]  /*03a0*/  @!P0 BRA `(.L_x_6) ;  /* 0x0000000000108947 */ /* 0x000fea0003800000 */
[----:B------:R-:W0:Y:S02]  /*03b0*/  LDS R4, [R8+-0x4] ;  /* 0xfffffc0008047984 */ /* 0x000e240000000800 */
[----:B0-----:R-:W-:-:S13]  /*03c0*/  FSETP.GEU.AND P0, PT, R4, R6, PT ;  /* 0x000000060400720b */ /* 0x001fda0003f0e000 */
[----:B------:R-:W0:Y:S04]  /*03d0*/  @!P0 LDS.64 R6, [R8+0x4] ;  /* 0x0000040008068984 */ /* 0x000e280000000a00 */
[----:B0-----:R0:W-:Y:S02]  /*03e0*/  @!P0 STS.128 [R3], R4 ;  /* 0x0000000403008388 */ /* 0x0011e40000000c00 */
.L_x_6:
[----:B------:R-:W-:Y:S05]  /*03f0*/  BSYNC.RECONVERGENT B0 ;  /* 0x0000000000007941 */ /* 0x000fea0003800200 */
.L_x_5:
[----:B------:R-:W-:-:S13]  /*0400*/  ISETP.GT.U32.AND P0, PT, R2, 0x3, PT ;  /* 0x000000030200780c */ /* 0x000fda0003f04070 */
[----:B------:R-:W-:Y:S05]  /*0410*/  @P0 BRA `(.L_x_7) ;  /* 0xfffffffc00b00947 */ /* 0x000fea000383ffff */
.L_x_4:
[----:B------:R-:W-:-:S13]  /*0420*/  ISETP.NE.AND P0, PT, R9, RZ, PT ;  /* 0x000000ff0900720c */ /* 0x000fda0003f05270 */
[----:B------:R-:W-:Y:S05]  /*0430*/  @P0 EXIT ;  /* 0x000000000000094d */ /* 0x000fea0003800000 */
[----:B------:R-:W1:Y:S01]  /*0440*/  S2UR UR5, SR_CgaCtaId ;  /* 0x00000000000579c3 */ /* 0x000e620000008800 */
[----:B------:R-:W-:Y:S01]  /*0450*/  UMOV UR4, 0x400 ;  /* 0x0000040000047882 */ /* 0x000fe20000000000 */
[----:B------:R-:W2:Y:S06]  /*0460*/  LDCU UR8, c[0x0][0x3a4] ;  /* 0x00007480ff0877ac */ /* 0x000eac0008000800 */
[----:B0-----:R-:W0:Y:S01]  /*0470*/  LDC.64 R2, c[0x0][0x380] ;  /* 0x0000e000ff027b82 */ /* 0x001e220000000a00 */
[----:B--2---:R-:W-:Y:S02]  /*0480*/  UISETP.GE.AND UP0, UPT, UR8, 0x1, UPT ;  /* 0x000000010800788c */ /* 0x004fe4000bf06270 */
[----:B-1----:R-:W-:-:S09]  /*0490*/  ULEA UR4, UR5, UR4, 0x18 ;  /* 0x0000000405047291 */ /* 0x002fd2000f8ec0ff */
[----:B------:R-:W0:Y:S04]  /*04a0*/  LDS.128 R4, [UR4] ;  /* 0x00000004ff047984 */ /* 0x000e280008000c00 */
[----:B0-----:R0:W-:Y:S01]  /*04b0*/  STG.E.128 desc[UR36][R2.64], R4 ;  /* 0x0000000402007986 */ /* 0x0011e2000c101d24 */
[----:B------:R0:W1:Y:S01]  /*04c0*/  F2I.TRUNC.NTZ R0, R6 ;  /* 0x0000000600007305 */ /* 0x000062000020f100 */
[----:B------:R-:W-:Y:S05]  /*04d0*/  BRA.U !UP0, `(.L_x_8) ;  /* 0x0000000908bc7547 */ /* 0x000fea000b800000 */
[----:B------:R-:W2:Y:S01]  /*04e0*/  LDCU UR4, c[0x0][0x3ac] ;  /* 0x00007580ff0477ac */ /* 0x000ea20008000800 */
[----:B0-----:R-:W-:Y:S02]  /*04f0*/  HFMA2 R5, -RZ, RZ, 0, 0 ;  /* 0x00000000ff057431 */ /* 0x001fe400000001ff */
[----:B-1----:R-:W-:Y:S01]  /*0500*/  IMAD R4, R0, UR8, RZ ;  /* 0x0000000800047c24 */ /* 0x002fe2000f8e02ff */
[----:B------:R-:W-:Y:S02]  /*0510*/  UISETP.GE.U32.AND UP2, UPT, UR8, 0x10, UPT ;  /* 0x000000100800788c */ /* 0x000fe4000bf46070 */
[----:B------:R-:W-:-:S04]  /*0520*/  ULOP3.LUT UR9, UR8, 0xf, URZ, 0xc0, !UPT ;  /* 0x0000000f08097892 */ /* 0x000fc8000f8ec0ff */
[----:B------:R-:W-:Y:S02]  /*0530*/  UISETP.NE.AND UP1, UPT, UR9, URZ, UPT ;  /* 0x000000ff0900728c */ /* 0x000fe4000bf25270 */
[----:B--2---:R-:W-:Y:S01]  /*0540*/  UIMAD UR4, UR8, UR4, URZ ;  /* 0x00000004080472a4 */ /* 0x004fe2000f8e02ff */
[----:B------:R-:W-:Y:S11]  /*0550*/  BRA.U !UP2, `(.L_x_9) ;  /* 0x000000050a447547 */ /* 0x000ff6000b800000 */
[----:B------:R-:W0:Y:S01]  /*0560*/  LDCU.64 UR6, c[0x0][0x388] ;  /* 0x00007100ff0677ac */ /* 0x000e220008000a00 */
[----:B------:R-:W-:Y:S01]  /*0570*/  IMAD.U32 R13, RZ, RZ, UR4 ;  /* 0x00000004ff0d7e24 */ /* 0x000fe2000f8e00ff */
[----:B------:R-:W-:Y:S01]  /*0580*/  MOV R15, R4 ;  /* 0x00000004000f7202 */ /* 0x000fe20000000f00 */
[----:B------:R-:W-:-:S06]  /*0590*/  ULOP3.LUT UR10, UR8, 0x7ffffff0, URZ, 0xc0, !UPT ;  /* 0x7ffffff0080a7892 */ /* 0x000fcc000f8ec0ff */
[----:B------:R-:W-:Y:S01]  /*05a0*/  IMAD.U32 R5, RZ, RZ, UR10 ;  /* 0x0000000aff057e24 */ /* 0x000fe2000f8e00ff */
[----:B0-----:R-:W-:-:S04]  /*05b0*/  UIADD3 UR5, UP2, UPT, UR6, 0x20, URZ ;  /* 0x0000002006057890 */ /* 0x001fc8000ff5e0ff */
[----:B------:R-:W-:Y:S02]  /*05c0*/  UIADD3.X UR6, UPT, UPT, URZ, UR7, URZ, UP2, !UPT ;  /* 0x00000007ff067290 */ /* 0x000fe400097fe4ff */
[----:B------:R-:W-:Y:S01]  /*05d0*/  MOV R6, UR5 ;  /* 0x0000000500067c02 */ /* 0x000fe20008000f00 */
[----:B------:R-:W-:-:S03]  /*05e0*/  UIADD3 UR7, UPT, UPT, -UR10, URZ, URZ ;  /* 0x000000ff0a077290 */ /* 0x000fc6000fffe1ff */
[----:B------:R-:W-:-:S09]  /*05f0*/  IMAD.U32 R7, RZ, RZ, UR6 ;  /* 0x00000006ff077e24 */ /* 0x000fd2000f8e00ff */
.L_x_10:
[----:B-1----:R-:W-:-:S04]  /*0600*/  IMAD.WIDE R10, R13, 0x4, R6 ;  /* 0x000000040d0a7825 */ /* 0x002fc800078e0206 */
[C---:B------:R-:W-:Y:S01]  /*0610*/  IMAD.WIDE R8, R15.reuse, 0x4, R6 ;  /* 0x000000040f087825 */ /* 0x040fe200078e0206 */
[----:B------:R-:W2:Y:S04]  /*0620*/  LDG.E R19, desc[UR36][R10.64+-0x20] ;  /* 0xffffe0240a137981 */ /* 0x000ea8000c1e1900 */
[----:B------:R-:W3:Y:S04]  /*0630*/  LDG.E R17, desc[UR36][R8.64+-0x20] ;  /* 0xffffe02408117981 */ /* 0x000ee8000c1e1900 */
[----:B--2---:R0:W-:Y:S04]  /*0640*/  STG.E desc[UR36][R8.64+-0x20], R19 ;  /* 0xffffe01308007986 */ /* 0x0041e8000c101924 */
[----:B---3--:R1:W-:Y:S04]  /*0650*/  STG.E desc[UR36][R10.64+-0x20], R17 ;  /* 0xffffe0110a007986 */ /* 0x0083e8000c101924 */
[----:B------:R-:W2:Y:S04]  /*0660*/  LDG.E R23, desc[UR36][R10.64+-0x1c] ;  /* 0xffffe4240a177981 */ /* 0x000ea8000c1e1900 */
[----:B------:R-:W3:Y:S04]  /*0670*/  LDG.E R21, desc[UR36][R8.64+-0x1c] ;  /* 0xffffe42408157981 */ /* 0x000ee8000c1e1900 */
[----:B--2---:R2:W-:Y:S04]  /*0680*/  STG.E desc[UR36][R8.64+-0x1c], R23 ;  /* 0xffffe41708007986 */ /* 0x0045e8000c101924 */
[----:B---3--:R3:W-:Y:S04]  /*0690*/  STG.E desc[UR36][R10.64+-0x1c], R21 ;  /* 0xffffe4150a007986 */ /* 0x0087e8000c101924 */
[----:B------:R-:W4:Y:S04]  /*06a0*/  LDG.E R27, desc[UR36][R10.64+-0x18] ;  /* 0xffffe8240a1b7981 */ /* 0x000f28000c1e1900 */
[----:B------:R-:W5:Y:S04]  /*06b0*/  LDG.E R25, desc[UR36][R8.64+-0x18] ;  /* 0xffffe82408197981 */ /* 0x000f68000c1e1900 */
[----:B----4-:R4:W-:Y:S04]  /*06c0*/  STG.E desc[UR36][R8.64+-0x18], R27 ;  /* 0xffffe81b08007986 */ /* 0x0109e8000c101924 */
[----:B-----5:R5:W-:Y:S04]  /*06d0*/  STG.E desc[UR36][R10.64+-0x18], R25 ;  /* 0xffffe8190a007986 */ /* 0x020be8000c101924 */
[----:B------:R-:W2:Y:S04]  /*06e0*/  LDG.E R29, desc[UR36][R10.64+-0x14] ;  /* 0xffffec240a1d7981 */ /* 0x000ea8000c1e1900 */
[----:B0-----:R-:W3:Y:S04]  /*06f0*/  LDG.E R19, desc[UR36][R8.64+-0x14] ;  /* 0xffffec2408137981 */ /* 0x001ee8000c1e1900 */
[----:B--2---:R0:W-:Y:S04]  /*0700*/  STG.E desc[UR36][R8.64+-0x14], R29 ;  /* 0xffffec1d08007986 */ /* 0x0041e8000c101924 */
[----:B---3--:R2:W-:Y:S04]  /*0710*/  STG.E desc[UR36][R10.64+-0x14], R19 ;  /* 0xffffec130a007986 */ /* 0x0085e8000c101924 */
[----:B------:R-:W3:Y:S04]  /*0720*/  LDG.E R12, desc[UR36][R10.64+-0x10] ;  /* 0xfffff0240a0c7981 */ /* 0x000ee8000c1e1900 */
[----:B-1----:R-:W4:Y:S04]  /*0730*/  LDG.E R17, desc[UR36][R8.64+-0x10] ;  /* 0xfffff02408117981 */ /* 0x002f28000c1e1900 */
[----:B---3--:R1:W-:Y:S04]  /*0740*/  STG.E desc[UR36][R8.64+-0x10], R12 ;  /* 0xfffff00c08007986 */ /* 0x0083e8000c101924 */
[----:B----4-:R3:W-:Y:S04]  /*0750*/  STG.E desc[UR36][R10.64+-0x10], R17 ;  /* 0xfffff0110a007986 */ /* 0x0107e8000c101924 */
[----:B------:R-:W4:Y:S04]  /*0760*/  LDG.E R23, desc[UR36][R10.64+-0xc] ;  /* 0xfffff4240a177981 */ /* 0x000f28000c1e1900 */
[----:B------:R-:W5:Y:S04]  /*0770*/  LDG.E R21, desc[UR36][R8.64+-0xc] ;  /* 0xfffff42408157981 */ /* 0x000f68000c1e1900 */
[----:B----4-:R4:W-:Y:S04]  /*0780*/  STG.E desc[UR36][R8.64+-0xc], R23 ;  /* 0xfffff41708007986 */ /* 0x0109e8000c101924 */
[----:B-----5:R5:W-:Y:S04]  /*0790*/  STG.E desc[UR36][R10.64+-0xc], R21 ;  /* 0xfffff4150a007986 */ /* 0x020be8000c101924 */
[----:B------:R-:W2:Y:S04]  /*07a0*/  LDG.E R27, desc[UR36][R10.64+-0x8] ;  /* 0xfffff8240a1b7981 */ /* 0x000ea8000c1e1900 */
[----:B------:R-:W3:Y:S04]  /*07b0*/  LDG.E R25, desc[UR36][R8.64+-0x8] ;  /* 0xfffff82408197981 */ /* 0x000ee8000c1e1900 */
[----:B--2---:R2:W-:Y:S04]  /*07c0*/  STG.E desc[UR36][R8.64+-0x8], R27 ;  /* 0xfffff81b08007986 */ /* 0x0045e8000c101924 */
[----:B---3--:R3:W-:Y:S04]  /*07d0*/  STG.E desc[UR36][R10.64+-0x8], R25 ;  /* 0xfffff8190a007986 */ /* 0x0087e8000c101924 */
[----:B0-----:R-:W4:Y:S04]  /*07e0*/  LDG.E R29, desc[UR36][R10.64+-0x4] ;  /* 0xfffffc240a1d7981 */ /* 0x001f28000c1e1900 */
[----:B------:R-:W5:Y:S04]  /*07f0*/  LDG.E R19, desc[UR36][R8.64+-0x4] ;  /* 0xfffffc2408137981 */ /* 0x000f68000c1e1900 */
[----:B----4-:R0:W-:Y:S04]  /*0800*/  STG.E desc[UR36][R8.64+-0x4], R29 ;  /* 0xfffffc1d08007986 */ /* 0x0101e8000c101924 */
[----:B-----5:R4:W-:Y:S04]  /*0810*/  STG.E desc[UR36][R10.64+-0x4], R19 ;  /* 0xfffffc130a007986 */ /* 0x0209e8000c101924 */
[----:B-1----:R-:W5:Y:S04]  /*0820*/  LDG.E R12, desc[UR36][R10.64] ;  /* 0x000000240a0c7981 */ /* 0x002f68000c1e1900 */
[----:B------:R-:W2:Y:S04]  /*0830*/  LDG.E R17, desc[UR36][R8.64] ;  /* 0x0000002408117981 */ /* 0x000ea8000c1e1900 */
[----:B-----5:R1:W-:Y:S04]  /*0840*/  STG.E desc[UR36][R8.64], R12 ;  /* 0x0000000c08007986 */ /* 0x0203e8000c101924 */
[----:B--2---:R2:W-:Y:S04]  /*0850*/  STG.E desc[UR36][R10.64], R17 ;  /* 0x000000110a007986 */ /* 0x0045e8000c101924 */
[----:B------:R-:W5:Y:S04]  /*0860*/  LDG.E R23, desc[UR36][R10.64+0x4] ;  /* 0x000004240a177981 */ /* 0x000f68000c1e1900 */
[----:B------:R-:W3:Y:S04]  /*0870*/  LDG.E R21, desc[UR36][R8.64+0x4] ;  /* 0x0000042408157981 */ /* 0x000ee8000c1e1900 */
[----:B-----5:R5:W-:Y:S04]  /*0880*/  STG.E desc[UR36][R8.64+0x4], R23 ;  /* 0x0000041708007986 */ /* 0x020be8000c101924 */
[----:B---3--:R3:W-:Y:S04]  /*0890*/  STG.E desc[UR36][R10.64+0x4], R21 ;  /* 0x000004150a007986 */ /* 0x0087e8000c101924 */
[----:B------:R-:W4:Y:S04]  /*08a0*/  LDG.E R27, desc[UR36][R10.64+0x8] ;  /* 0x000008240a1b7981 */ /* 0x000f28000c1e1900 */
[----:B------:R-:W2:Y:S04]  /*08b0*/  LDG.E R25, desc[UR36][R8.64+0x8] ;  /* 0x0000082408197981 */ /* 0x000ea8000c1e1900 */
[----:B----4-:R4:W-:Y:S04]  /*08c0*/  STG.E desc[UR36][R8.64+0x8], R27 ;  /* 0x0000081b08007986 */ /* 0x0109e8000c101924 */
[----:B--2---:R2:W-:Y:S04]  /*08d0*/  STG.E desc[UR36][R10.64+0x8], R25 ;  /* 0x000008190a007986 */ /* 0x0045e8000c101924 */
[----:B0-----:R-:W5:Y:S04]  /*08e0*/  LDG.E R29, desc[UR36][R10.64+0xc] ;  /* 0x00000c240a1d7981 */ /* 0x001f68000c1e1900 */
[----:B------:R-:W3:Y:S04]  /*08f0*/  LDG.E R19, desc[UR36][R8.64+0xc] ;  /* 0x00000c2408137981 */ /* 0x000ee8000c1e1900 */
[----:B-----5:R0:W-:Y:S04]  /*0900*/  STG.E desc[UR36][R8.64+0xc], R29 ;  /* 0x00000c1d08007986 */ /* 0x0201e8000c101924 */
[----:B---3--:R3:W-:Y:S04]  /*0910*/  STG.E desc[UR36][R10.64+0xc], R19 ;  /* 0x00000c130a007986 */ /* 0x0087e8000c101924 */
[----:B-1----:R-:W5:Y:S04]  /*0920*/  LDG.E R12, desc[UR36][R10.64+0x10] ;  /* 0x000010240a0c7981 */ /* 0x002f68000c1e1900 */
[----:B------:R-:W4:Y:S04]  /*0930*/  LDG.E R17, desc[UR36][R8.64+0x10] ;  /* 0x0000102408117981 */ /* 0x000f28000c1e1900 */
[----:B-----5:R1:W-:Y:S04]  /*0940*/  STG.E desc[UR36][R8.64+0x10], R12 ;  /* 0x0000100c08007986 */ /* 0x0203e8000c101924 */
[----:B----4-:R1:W-:Y:S04]  /*0950*/  STG.E desc[UR36][R10.64+0x10], R17 ;  /* 0x000010110a007986 */ /* 0x0103e8000c101924 */
[----:B------:R-:W4:Y:S04]  /*0960*/  LDG.E R23, desc[UR36][R10.64+0x14] ;  /* 0x000014240a177981 */ /* 0x000f28000c1e1900 */
[----:B------:R-:W5:Y:S04]  /*0970*/  LDG.E R21, desc[UR36][R8.64+0x14] ;  /* 0x0000142408157981 */ /* 0x000f68000c1e1900 */
[----:B----4-:R1:W-:Y:S04]  /*0980*/  STG.E desc[UR36][R8.64+0x14], R23 ;  /* 0x0000141708007986 */ /* 0x0103e8000c101924 */
[----:B-----5:R1:W-:Y:S04]  /*0990*/  STG.E desc[UR36][R10.64+0x14], R21 ;  /* 0x000014150a007986 */ /* 0x0203e8000c101924 */
[----:B------:R-:W4:Y:S04]  /*09a0*/  LDG.E R27, desc[UR36][R10.64+0x18] ;  /* 0x000018240a1b7981 */ /* 0x000f28000c1e1900 */
[----:B--2---:R-:W2:Y:S04]  /*09b0*/  LDG.E R25, desc[UR36][R8.64+0x18] ;  /* 0x0000182408197981 */ /* 0x004ea8000c1e1900 */
[----:B----4-:R1:W-:Y:S04]  /*09c0*/  STG.E desc[UR36][R8.64+0x18], R27 ;  /* 0x0000181b08007986 */ /* 0x0103e8000c101924 */
[----:B--2---:R1:W-:Y:S04]  /*09d0*/  STG.E desc[UR36][R10.64+0x18], R25 ;  /* 0x000018190a007986 */ /* 0x0043e8000c101924 */
[----:B0-----:R-:W2:Y:S04]  /*09e0*/  LDG.E R29, desc[UR36][R10.64+0x1c] ;  /* 0x00001c240a1d7981 */ /* 0x001ea8000c1e1900 */
[----:B---3--:R-:W3:Y:S01]  /*09f0*/  LDG.E R19, desc[UR36][R8.64+0x1c] ;  /* 0x00001c2408137981 */ /* 0x008ee2000c1e1900 */
[----:B------:R-:W-:Y:S01]  /*0a00*/  UIADD3 UR7, UPT, UPT, UR7, 0x10, URZ ;  /* 0x0000001007077890 */ /* 0x000fe2000fffe0ff */
[----:B------:R-:W-:Y:S01]  /*0a10*/  IADD3 R15, PT, PT, R15, 0x10, RZ ;  /* 0x000000100f0f7810 */ /* 0x000fe20007ffe0ff */
[----:B------:R-:W-:-:S02]  /*0a20*/  VIADD R13, R13, 0x10 ;  /* 0x000000100d0d7836 */ /* 0x000fc40000000000 */
[----:B------:R-:W-:Y:S01]  /*0a30*/  UISETP.NE.AND UP2, UPT, UR7, URZ, UPT ;  /* 0x000000ff0700728c */ /* 0x000fe2000bf45270 */
[----:B--2---:R1:W-:Y:S04]  /*0a40*/  STG.E desc[UR36][R8.64+0x1c], R29 ;  /* 0x00001c1d08007986 */ /* 0x0043e8000c101924 */
[----:B---3--:R1:W-:Y:S04]  /*0a50*/  STG.E desc[UR36][R10.64+0x1c], R19 ;  /* 0x00001c130a007986 */ /* 0x0083e8000c101924 */
[----:B------:R-:W-:Y:S05]  /*0a60*/  BRA.U UP2, `(.L_x_10) ;  /* 0xfffffff902e47547 */ /* 0x000fea000b83ffff */
.L_x_9:
[----:B------:R-:W-:Y:S05]  /*0a70*/  BRA.U !UP1, `(.L_x_8) ;  /* 0x0000000509547547 */ /* 0x000fea000b800000 */
[----:B------:R-:W-:Y:S02]  /*0a80*/  UISETP.GE.U32.AND UP1, UPT, UR9, 0x8, UPT ;  /* 0x000000080900788c */ /* 0x000fe4000bf26070 */
[----:B------:R-:W-:-:S04]  /*0a90*/  ULOP3.LUT UR6, UR8, 0x7, URZ, 0xc0, !UPT ;  /* 0x0000000708067892 */ /* 0x000fc8000f8ec0ff */
[----:B------:R-:W-:-:S03]  /*0aa0*/  UISETP.NE.AND UP2, UPT, UR6, URZ, UPT ;  /* 0x000000ff0600728c */ /* 0x000fc6000bf45270 */
[----:B------:R-:W-:Y:S08]  /*0ab0*/  BRA.U !UP1, `(.L_x_11) ;  /* 0x0000000109987547 */ /* 0x000ff0000b800000 */
[----:B-1----:R-:W0:Y:S01]  /*0ac0*/  LDC.64 R8, c[0x0][0x388] ;  /* 0x0000e200ff087b82 */ /* 0x002e220000000a00 */
[----:B------:R-:W-:Y:S01]  /*0ad0*/  IADD3 R7, PT, PT, R5, UR4, RZ ;  /* 0x0000000405077c10 */ /* 0x000fe2000fffe0ff */
[----:B------:R-:W-:-:S04]  /*0ae0*/  IMAD.IADD R11, R4, 0x1, R5 ;  /* 0x00000001040b7824 */ /* 0x000fc800078e0205 */
[----:B0-----:R-:W-:-:S04]  /*0af0*/  IMAD.WIDE R6, R7, 0x4, R8 ;  /* 0x0000000407067825 */ /* 0x001fc800078e0208 */
[----:B------:R-:W-:Y:S01]  /*0b00*/  IMAD.WIDE R8, R11, 0x4, R8 ;  /* 0x000000040b087825 */ /* 0x000fe200078e0208 */
        /* <DEDUP_REMOVED lines=24> */
[----:B------:R-:W4:Y:S04]  /*0c90*/  LDG.E R21, desc[UR36][R6.64+0x18] ;  /* 0x0000182406157981 */ /* 0x000f28000c1e1900 */
[----:B------:R-:W5:Y:S04]  /*0ca0*/  LDG.E R19, desc[UR36][R8.64+0x18] ;  /* 0x0000182408137981 */ /* 0x000f68000c1e1900 */
[----:B----4-:R3:W-:Y:S04]  /*0cb0*/  STG.E desc[UR36][R8.64+0x18], R21 ;  /* 0x0000181508007986 */ /* 0x0107e8000c101924 */
[----:B-----5:R3:W-:Y:S04]  /*0cc0*/  STG.E desc[UR36][R6.64+0x18], R19 ;  /* 0x0000181306007986 */ /* 0x0207e8000c101924 */
[----:B0-----:R-:W4:Y:S04]  /*0cd0*/  LDG.E R23, desc[UR36][R6.64+0x1c] ;  /* 0x00001c2406177981 */ /* 0x001f28000c1e1900 */
[----:B--2---:R-:W2:Y:S01]  /*0ce0*/  LDG.E R13, desc[UR36][R8.64+0x1c] ;  /* 0x00001c24080d7981 */ /* 0x004ea2000c1e1900 */
[----:B------:R-:W-:-:S03]  /*0cf0*/  IADD3 R5, PT, PT, R5, 0x8, RZ ;  /* 0x0000000805057810 */ /* 0x000fc60007ffe0ff */
[----:B----4-:R3:W-:Y:S04]  /*0d00*/  STG.E desc[UR36][R8.64+0x1c], R23 ;  /* 0x00001c1708007986 */ /* 0x0107e8000c101924 */
[----:B--2---:R3:W-:Y:S02]  /*0d10*/  STG.E desc[UR36][R6.64+0x1c], R13 ;  /* 0x00001c0d06007986 */ /* 0x0047e4000c101924 */
.L_x_11:
[----:B------:R-:W-:Y:S05]  /*0d20*/  BRA.U !UP2, `(.L_x_8) ;  /* 0x000000010aa87547 */ /* 0x000fea000b800000 */
[----:B------:R-:W-:Y:S02]  /*0d30*/  UISETP.GE.U32.AND UP1, UPT, UR6, 0x4, UPT ;  /* 0x000000040600788c */ /* 0x000fe4000bf26070 */
[----:B------:R-:W-:-:S04]  /*0d40*/  ULOP3.LUT UR5, UR8, 0x3, URZ, 0xc0, !UPT ;  /* 0x0000000308057892 */ /* 0x000fc8000f8ec0ff */
[----:B------:R-:W-:-:S03]  /*0d50*/  UISETP.NE.AND UP2, UPT, UR5, URZ, UPT ;  /* 0x000000ff0500728c */ /* 0x000fc6000bf45270 */
[----:B------:R-:W-:Y:S08]  /*0d60*/  BRA.U !UP1, `(.L_x_12) ;  /* 0x0000000109587547 */ /* 0x000ff0000b800000 */
[----:B-1-3--:R-:W0:Y:S01]  /*0d70*/  LDC.64 R8, c[0x0][0x388] ;  /* 0x0000e200ff087b82 */ /* 0x00ae220000000a00 */
[----:B------:R-:W-:Y:S01]  /*0d80*/  VIADD R7, R5, UR4 ;  /* 0x0000000405077c36 */ /* 0x000fe20008000000 */
[----:B------:R-:W-:-:S03]  /*0d90*/  IADD3 R11, PT, PT, R4, R5, RZ ;  /* 0x00000005040b7210 */ /* 0x000fc60007ffe0ff */
[----:B0-----:R-:W-:-:S04]  /*0da0*/  IMAD.WIDE R6, R7, 0x4, R8 ;  /* 0x0000000407067825 */ /* 0x001fc800078e0208 */
[----:B------:R-:W-:Y:S01]  /*0db0*/  IMAD.WIDE R8, R11, 0x4, R8 ;  /* 0x000000040b087825 */ /* 0x000fe200078e0208 */
[----:B------:R-:W2:Y:S04]  /*0dc0*/  LDG.E R13, desc[UR36][R6.64] ;  /* 0x00000024060d7981 */ /* 0x000ea8000c1e1900 */
[----:B------:R-:W3:Y:S04]  /*0dd0*/  LDG.E R11, desc[UR36][R8.64] ;  /* 0x00000024080b7981 */ /* 0x000ee8000c1e1900 */
[----:B--2---:R0:W-:Y:S04]  /*0de0*/  STG.E desc[UR36][R8.64], R13 ;  /* 0x0000000d08007986 */ /* 0x0041e8000c101924 */
[----:B---3--:R2:W-:Y:S04]  /*0df0*/  STG.E desc[UR36][R6.64], R11 ;  /* 0x0000000b06007986 */ /* 0x0085e8000c101924 */
[----:B------:R-:W3:Y:S04]  /*0e00*/  LDG.E R17, desc[UR36][R6.64+0x4] ;  /* 0x0000042406117981 */ /* 0x000ee8000c1e1900 */
[----:B------:R-:W4:Y:S04]  /*0e10*/  LDG.E R15, desc[UR36][R8.64+0x4] ;  /* 0x00000424080f7981 */ /* 0x000f28000c1e1900 */
[----:B---3--:R2:W-:Y:S04]  /*0e20*/  STG.E desc[UR36][R8.64+0x4], R17 ;  /* 0x0000041108007986 */ /* 0x0085e8000c101924 */
[----:B----4-:R2:W-:Y:S04]  /*0e30*/  STG.E desc[UR36][R6.64+0x4], R15 ;  /* 0x0000040f06007986 */ /* 0x0105e8000c101924 */
[----:B------:R-:W3:Y:S04]  /*0e40*/  LDG.E R21, desc[UR36][R6.64+0x8] ;  /* 0x0000082406157981 */ /* 0x000ee8000c1e1900 */
[----:B------:R-:W4:Y:S04]  /*0e50*/  LDG.E R19, desc[UR36][R8.64+0x8] ;  /* 0x0000082408137981 */ /* 0x000f28000c1e1900 */
[----:B---3--:R2:W-:Y:S04]  /*0e60*/  STG.E desc[UR36][R8.64+0x8], R21 ;  /* 0x0000081508007986 */ /* 0x0085e8000c101924 */
[----:B----4-:R2:W-:Y:S04]  /*0e70*/  STG.E desc[UR36][R6.64+0x8], R19 ;  /* 0x0000081306007986 */ /* 0x0105e8000c101924 */
[----:B------:R-:W3:Y:S04]  /*0e80*/  LDG.E R23, desc[UR36][R6.64+0xc] ;  /* 0x00000c2406177981 */ /* 0x000ee8000c1e1900 */
[----:B0-----:R-:W4:Y:S01]  /*0e90*/  LDG.E R13, desc[UR36][R8.64+0xc] ;  /* 0x00000c24080d7981 */ /* 0x001f22000c1e1900 */
[----:B------:R-:W-:-:S03]  /*0ea0*/  VIADD R5, R5, 0x4 ;  /* 0x0000000405057836 */ /* 0x000fc60000000000 */
[----:B---3--:R2:W-:Y:S04]  /*0eb0*/  STG.E desc[UR36][R8.64+0xc], R23 ;  /* 0x00000c1708007986 */ /* 0x0085e8000c101924 */
[----:B----4-:R2:W-:Y:S02]  /*0ec0*/  STG.E desc[UR36][R6.64+0xc], R13 ;  /* 0x00000c0d06007986 */ /* 0x0105e4000c101924 */
.L_x_12:
[----:B------:R-:W-:Y:S05]  /*0ed0*/  BRA.U !UP2, `(.L_x_8) ;  /* 0x000000010a3c7547 */ /* 0x000fea000b800000 */
[----:B-123--:R-:W0:Y:S01]  /*0ee0*/  LDC.64 R8, c[0x0][0x388] ;  /* 0x0000e200ff087b82 */ /* 0x00ee220000000a00 */
[----:B------:R-:W-:Y:S01]  /*0ef0*/  IADD3 R13, PT, PT, R4, R5, RZ ;  /* 0x00000005040d7210 */ /* 0x000fe20007ffe0ff */
[----:B------:R-:W-:Y:S01]  /*0f00*/  VIADD R11, R5, UR4 ;  /* 0x00000004050b7c36 */ /* 0x000fe20008000000 */
[----:B------:R-:W-:-:S12]  /*0f10*/  UIADD3 UR5, UPT, UPT, -UR5, URZ, URZ ;  /* 0x000000ff05057290 */ /* 0x000fd8000fffe1ff */
.L_x_13:
[----:B0---4-:R-:W-:-:S04]  /*0f20*/  IMAD.WIDE R4, R11, 0x4, R8 ;  /* 0x000000040b047825 */ /* 0x011fc800078e0208 */
[----:B------:R-:W-:Y:S01]  /*0f30*/  IMAD.WIDE R6, R13, 0x4, R8 ;  /* 0x000000040d067825 */ /* 0x000fe200078e0208 */
[----:B------:R-:W2:Y:S04]  /*0f40*/  LDG.E R17, desc[UR36][R4.64] ;  /* 0x0000002404117981 */ /* 0x000ea8000c1e1900 */
[----:B------:R-:W3:Y:S01]  /*0f50*/  LDG.E R15, desc[UR36][R6.64] ;  /* 0x00000024060f7981 */ /* 0x000ee2000c1e1900 */
[----:B------:R-:W-:Y:S01]  /*0f60*/  UIADD3 UR5, UPT, UPT, UR5, 0x1, URZ ;  /* 0x0000000105057890 */ /* 0x000fe2000fffe0ff */
[----:B------:R-:W-:Y:S01]  /*0f70*/  IADD3 R11, PT, PT, R11, 0x1, RZ ;  /* 0x000000010b0b7810 */ /* 0x000fe20007ffe0ff */
[----:B------:R-:W-:Y:S02]  /*0f80*/  VIADD R13, R13, 0x1 ;  /* 0x000000010d0d7836 */ /* 0x000fe40000000000 */
[----:B------:R-:W-:Y:S01]  /*0f90*/  UISETP.NE.AND UP1, UPT, UR5, URZ, UPT ;  /* 0x000000ff0500728c */ /* 0x000fe2000bf25270 */
[----:B--2---:R4:W-:Y:S04]  /*0fa0*/  STG.E desc[UR36][R6.64], R17 ;  /* 0x0000001106007986 */ /* 0x0049e8000c101924 */
[----:B---3--:R4:W-:Y:S04]  /*0fb0*/  STG.E desc[UR36][R4.64], R15 ;  /* 0x0000000f04007986 */ /* 0x0089e8000c101924 */
[----:B------:R-:W-:Y:S05]  /*0fc0*/  BRA.U UP1, `(.L_x_13) ;  /* 0xfffffffd01d47547 */ /* 0x000fea000b83ffff */
.L_x_8:
[----:B--234-:R-:W2:Y:S01]  /*0fd0*/  LDC R15, c[0x0][0x3ac] ;  /* 0x0000eb00ff0f7b82 */ /* 0x01cea20000000800 */
[----:B------:R-:W3:Y:S07]  /*0fe0*/  LDCU UR4, c[0x0][0x3b8] ;  /* 0x00007700ff0477ac */ /* 0x000eee0008000800 */
[----:B0-----:R-:W2:Y:S08]  /*0ff0*/  LDC.64 R4, c[0x0][0x398] ;  /* 0x0000e600ff047b82 */ /* 0x001eb00000000a00 */
[----:B-1----:R-:W0:Y:S01]  /*1000*/  LDC.64 R8, c[0x0][0x3b0] ;  /* 0x0000ec00ff087b82 */ /* 0x002e220000000a00 */
[----:B--2---:R-:W-:-:S04]  /*1010*/  IMAD.WIDE R6, R15, 0x4, R4 ;  /* 0x000000040f067825 */ /* 0x004fc800078e0204 */
[----:B------:R-:W-:Y:S01]  /*1020*/  IMAD.WIDE R4, R0, 0x4, R4 ;  /* 0x0000000400047825 */ /* 0x000fe200078e0204 */
[----:B------:R-:W2:Y:S04]  /*1030*/  LDG.E R13, desc[UR36][R6.64] ;  /* 0x00000024060d7981 */ /* 0x000ea8000c1e1900 */
[----:B------:R-:W4:Y:S01]  /*1040*/  LDG.E R11, desc[UR36][R4.64] ;  /* 0x00000024040b7981 */ /* 0x000f22000c1e1900 */
[----:B---3--:R-:W-:-:S03]  /*1050*/  UIADD3 UR4, UPT, UPT, UR4, -0x1, URZ ;  /* 0xffffffff04047890 */ /* 0x008fc6000fffe0ff */
[----:B--2---:R1:W-:Y:S04]  /*1060*/  STG.E desc[UR36][R4.64], R13 ;  /* 0x0000000d04007986 */ /* 0x0043e8000c101924 */
[----:B----4-:R1:W-:Y:S04]  /*1070*/  STG.E desc[UR36][R6.64], R11 ;  /* 0x0000000b06007986 */ /* 0x0103e8000c101924 */
[----:B------:R-:W2:Y:S01]  /*1080*/  LDG.E.128 R16, desc[UR36][R2.64] ;  /* 0x0000002402107981 */ /* 0x000ea2000c1e1d00 */
[C---:B------:R-:W-:Y:S01]  /*1090*/  ISETP.NE.AND P0, PT, R15.reuse, UR4, PT ;  /* 0x000000040f007c0c */ /* 0x040fe2000bf05270 */
[----:B0-----:R-:W-:-:S05]  /*10a0*/  IMAD.WIDE R8, R15, 0x10, R8 ;  /* 0x000000100f087825 */ /* 0x001fca00078e0208 */
[----:B--2---:R1:W-:Y:S07]  /*10b0*/  STG.E.128 desc[UR36][R8.64], R16 ;  /* 0x0000001008007986 */ /* 0x0043ee000c101d24 */
[----:B------:R-:W-:Y:S05]  /*10c0*/  @P0 EXIT ;  /* 0x000000000000094d */ /* 0x000fea0003800000 */
[----:B------:R-:W-:Y:S05]  /*10d0*/  BRA.U !UP0, `(.L_x_14) ;  /* 0x0000000508f87547 */ /* 0x000fea000b800000 */
[----:B------:R-:W0:Y:S01]  /*10e0*/  LDCU UR4, c[0x0][0x3bc] ;  /* 0x00007780ff0477ac */ /* 0x000e220008000800 */
[----:B------:R-:W-:Y:S01]  /*10f0*/  MOV R0, RZ ;  /* 0x000000ff00007202 */ /* 0x000fe20000000f00 */
[----:B------:R-:W2:Y:S01]  /*1100*/  LDCU UR5, c[0x0][0x3a8] ;  /* 0x00007500ff0577ac */ /* 0x000ea20008000800 */
[----:B------:R-:W-:Y:S02]  /*1110*/  UISETP.GE.U32.AND UP1, UPT, UR8, 0x10, UPT ;  /* 0x000000100800788c */ /* 0x000fe4000bf26070 */
[----:B------:R-:W-:-:S04]  /*1120*/  ULOP3.LUT UR12, UR8, 0xf, URZ, 0xc0, !UPT ;  /* 0x0000000f080c7892 */ /* 0x000fc8000f8ec0ff */
[----:B------:R-:W-:Y:S02]  /*1130*/  UISETP.NE.AND UP0, UPT, UR12, URZ, UPT ;  /* 0x000000ff0c00728c */ /* 0x000fe4000bf05270 */
[----:B0-----:R-:W-:Y:S02]  /*1140*/  UIMAD UR4, UR8, UR4, URZ ;  /* 0x00000004080472a4 */ /* 0x001fe4000f8e02ff */
[----:B--2---:R-:W-:Y:S01]  /*1150*/  UIMAD UR5, UR8, UR5, URZ ;  /* 0x00000005080572a4 */ /* 0x004fe2000f8e02ff */
[----:B------:R-:W-:Y:S11]  /*1160*/  BRA.U !UP1, `(.L_x_15) ;  /* 0x0000000109d87547 */ /* 0x000ff6000b800000 */
[----:B------:R-:W0:Y:S01]  /*1170*/  LDCU.64 UR6, c[0x0][0x390] ;  /* 0x00007200ff0677ac */ /* 0x000e220008000a00 */
[----:B-1----:R-:W-:Y:S01]  /*1180*/  IMAD.U32 R7, RZ, RZ, UR5 ;  /* 0x00000005ff077e24 */ /* 0x002fe2000f8e00ff */
[----:B------:R-:W-:Y:S01]  /*1190*/  MOV R9, UR4 ;  /* 0x0000000400097c02 */ /* 0x000fe20008000f00 */
[----:B------:R-:W1:Y:S01]  /*11a0*/  LDCU.64 UR10, c[0x0][0x388] ;  /* 0x00007100ff0a77ac */ /* 0x000e620008000a00 */
[----:B------:R-:W-:-:S04]  /*11b0*/  ULOP3.LUT UR13, UR8, 0x7ffffff0, URZ, 0xc0, !UPT ;  /* 0x7ffffff0080d7892 */ /* 0x000fc8000f8ec0ff */
[----:B------:R-:W-:Y:S02]  /*11c0*/  UIADD3 UR9, UPT, UPT, -UR13, URZ, URZ ;  /* 0x000000ff0d097290 */ /* 0x000fe4000fffe1ff */
[----:B------:R-:W-:Y:S01]  /*11d0*/  IMAD.U32 R0, RZ, RZ, UR13 ;  /* 0x0000000dff007e24 */ /* 0x000fe2000f8e00ff */
[----:B0-----:R-:W-:Y:S02]  /*11e0*/  UIADD3 UR6, UP1, UPT, UR6, 0x20, URZ ;  /* 0x0000002006067890 */ /* 0x001fe4000ff3e0ff */
[----:B-1----:R-:W-:Y:S02]  /*11f0*/  UIADD3 UR10, UP2, UPT, UR10, 0x20, URZ ;  /* 0x000000200a0a7890 */ /* 0x002fe4000ff5e0ff */
[----:B------:R-:W-:Y:S02]  /*1200*/  UIADD3.X UR7, UPT, UPT, URZ, UR7, URZ, UP1, !UPT ;  /* 0x00000007ff077290 */ /* 0x000fe40008ffe4ff */
[----:B------:R-:W-:-:S12]  /*1210*/  UIADD3.X UR11, UPT, UPT, URZ, UR11, URZ, UP2, !UPT ;  /* 0x0000000bff0b7290 */ /* 0x000fd800097fe4ff */
.L_x_16:
[----:B------:R-:W-:Y:S01]  /*1220*/  MOV R2, UR6 ;  /* 0x0000000600027c02 */ /* 0x000fe20008000f00 */
[----:B------:R-:W-:-:S04]  /*1230*/  IMAD.U32 R3, RZ, RZ, UR7 ;  /* 0x00000007ff037e24 */ /* 0x000fc8000f8e00ff */
[----:B------:R-:W-:-:S05]  /*1240*/  IMAD.WIDE R2, R9, 0x4, R2 ;  /* 0x0000000409027825 */ /* 0x000fca00078e0202 */
[----:B----4-:R-:W2:Y:S01]  /*1250*/  LDG.E R11, desc[UR36][R2.64+-0x20] ;  /* 0xffffe024020b7981 */ /* 0x010ea2000c1e1900 */
[----:B------:R-:W-:Y:S01]  /*1260*/  MOV R4, UR10 ;  /* 0x0000000a00047c02 */ /* 0x000fe20008000f00 */
[----:B------:R-:W-:-:S04]  /*1270*/  IMAD.U32 R5, RZ, RZ, UR11 ;  /* 0x0000000bff057e24 */ /* 0x000fc8000f8e00ff */
[----:B------:R-:W-:-:S05]  /*1280*/  IMAD.WIDE R4, R7, 0x4, R4 ;  /* 0x0000000407047825 */ /* 0x000fca00078e0204 */
[----:B--2---:R0:W-:Y:S04]  /*1290*/  STG.E desc[UR36][R4.64+-0x20], R11 ;  /* 0xffffe00b04007986 */ /* 0x0041e8000c101924 */
[----:B------:R-:W2:Y:S04]  /*12a0*/  LDG.E R13, desc[UR36][R2.64+-0x1c] ;  /* 0xffffe424020d7981 */ /* 0x000ea8000c1e1900 */
[----:B--2---:R1:W-:Y:S04]  /*12b0*/  STG.E desc[UR36][R4.64+-0x1c], R13 ;  /* 0xffffe40d04007986 */ /* 0x0043e8000c101924 */
[----:B------:R-:W2:Y:S04]  /*12c0*/  LDG.E R15, desc[UR36][R2.64+-0x18] ;  /* 0xffffe824020f7981 */ /* 0x000ea8000c1e1900 */
[----:B--2---:R2:W-:Y:S04]  /*12d0*/  STG.E desc[UR36][R4.64+-0x18], R15 ;  /* 0xffffe80f04007986 */ /* 0x0045e8000c101924 */
[----:B------:R-:W3:Y:S04]  /*12e0*/  LDG.E R17, desc[UR36][R2.64+-0x14] ;  /* 0xffffec2402117981 */ /* 0x000ee8000c1e1900 */
[----:B---3--:R3:W-:Y:S04]  /*12f0*/  STG.E desc[UR36][R4.64+-0x14], R17 ;  /* 0xffffec1104007986 */ /* 0x0087e8000c101924 */
[----:B------:R-:W4:Y:S04]  /*1300*/  LDG.E R19, desc[UR36][R2.64+-0x10] ;  /* 0xfffff02402137981 */ /* 0x000f28000c1e1900 */
[----:B----4-:R4:W-:Y:S04]  /*1310*/  STG.E desc[UR36][R4.64+-0x10], R19 ;  /* 0xfffff01304007986 */ /* 0x0109e8000c101924 */
[----:B------:R-:W5:Y:S04]  /*1320*/  LDG.E R21, desc[UR36][R2.64+-0xc] ;  /* 0xfffff42402157981 */ /* 0x000f68000c1e1900 */
[----:B-----5:R5:W-:Y:S04]  /*1330*/  STG.E desc[UR36][R4.64+-0xc], R21 ;  /* 0xfffff41504007986 */ /* 0x020be8000c101924 */
[----:B0-----:R-:W2:Y:S04]  /*1340*/  LDG.E R11, desc[UR36][R2.64+-0x8] ;  /* 0xfffff824020b7981 */ /* 0x001ea8000c1e1900 */
[----:B--2---:R0:W-:Y:S04]  /*1350*/  STG.E desc[UR36][R4.64+-0x8], R11 ;  /* 0xfffff80b04007986 */ /* 0x0041e8000c101924 */
[----:B-1----:R-:W2:Y:S04]  /*1360*/  LDG.E R13, desc[UR36][R2.64+-0x4] ;  /* 0xfffffc24020d7981 */ /* 0x002ea8000c1e1900 */
[----:B--2---:R1:W-:Y:S04]  /*1370*/  STG.E desc[UR36][R4.64+-0x4], R13 ;  /* 0xfffffc0d04007986 */ /* 0x0043e8000c101924 */
[----:B------:R-:W2:Y:S04]  /*1380*/  LDG.E R15, desc[UR36][R2.64] ;  /* 0x00000024020f7981 */ /* 0x000ea8000c1e1900 */
[----:B--2---:R2:W-:Y:S04]  /*1390*/  STG.E desc[UR36][R4.64], R15 ;  /* 0x0000000f04007986 */ /* 0x0045e8000c101924 */
[----:B---3--:R-:W3:Y:S04]  /*13a0*/  LDG.E R17, desc[UR36][R2.64+0x4] ;  /* 0x0000042402117981 */ /* 0x008ee8000c1e1900 */
[----:B---3--:R3:W-:Y:S04]  /*13b0*/  STG.E desc[UR36][R4.64+0x4], R17 ;  /* 0x0000041104007986 */ /* 0x0087e8000c101924 */
[----:B----4-:R-:W4:Y:S04]  /*13c0*/  LDG.E R19, desc[UR36][R2.64+0x8] ;  /* 0x0000082402137981 */ /* 0x010f28000c1e1900 */
[----:B----4-:R4:W-:Y:S04]  /*13d0*/  STG.E desc[UR36][R4.64+0x8], R19 ;  /* 0x0000081304007986 */ /* 0x0109e8000c101924 */
[----:B-----5:R-:W5:Y:S04]  /*13e0*/  LDG.E R21, desc[UR36][R2.64+0xc] ;  /* 0x00000c2402157981 */ /* 0x020f68000c1e1900 */
[----:B-----5:R4:W-:Y:S04]  /*13f0*/  STG.E desc[UR36][R4.64+0xc], R21 ;  /* 0x00000c1504007986 */ /* 0x0209e8000c101924 */
[----:B0-----:R-:W5:Y:S04]  /*1400*/  LDG.E R11, desc[UR36][R2.64+0x10] ;  /* 0x00001024020b7981 */ /* 0x001f68000c1e1900 */
[----:B-----5:R4:W-:Y:S04]  /*1410*/  STG.E desc[UR36][R4.64+0x10], R11 ;  /* 0x0000100b04007986 */ /* 0x0209e8000c101924 */
[----:B-1----:R-:W5:Y:S04]  /*1420*/  LDG.E R13, desc[UR36][R2.64+0x14] ;  /* 0x00001424020d7981 */ /* 0x002f68000c1e1900 */
[----:B-----5:R4:W-:Y:S04]  /*1430*/  STG.E desc[UR36][R4.64+0x14], R13 ;  /* 0x0000140d04007986 */ /* 0x0209e8000c101924 */
[----:B--2---:R-:W2:Y:S04]  /*1440*/  LDG.E R15, desc[UR36][R2.64+0x18] ;  /* 0x00001824020f7981 */ /* 0x004ea8000c1e1900 */
[----:B--2---:R4:W-:Y:S04]  /*1450*/  STG.E desc[UR36][R4.64+0x18], R15 ;  /* 0x0000180f04007986 */ /* 0x0049e8000c101924 */
[----:B---3--:R-:W2:Y:S01]  /*1460*/  LDG.E R17, desc[UR36][R2.64+0x1c] ;  /* 0x00001c2402117981 */ /* 0x008ea2000c1e1900 */
[----:B------:R-:W-:Y:S01]  /*1470*/  UIADD3 UR9, UPT, UPT, UR9, 0x10, URZ ;  /* 0x0000001009097890 */ /* 0x000fe2000fffe0ff */
[----:B------:R-:W-:Y:S01]  /*1480*/  IADD3 R9, PT, PT, R9, 0x10, RZ ;  /* 0x0000001009097810 */ /* 0x000fe20007ffe0ff */
[----:B------:R-:W-:-:S02]  /*1490*/  VIADD R7, R7, 0x10 ;  /* 0x0000001007077836 */ /* 0x000fc40000000000 */
[----:B------:R-:W-:Y:S01]  /*14a0*/  UISETP.NE.AND UP1, UPT, UR9, URZ, UPT ;  /* 0x000000ff0900728c */ /* 0x000fe2000bf25270 */
[----:B--2---:R4:W-:Y:S08]  /*14b0*/  STG.E desc[UR36][R4.64+0x1c], R17 ;  /* 0x00001c1104007986 */ /* 0x0049f0000c101924 */
[----:B------:R-:W-:Y:S05]  /*14c0*/  BRA.U UP1, `(.L_x_16) ;  /* 0xfffffffd01547547 */ /* 0x000fea000b83ffff */
.L_x_15:
[----:B------:R-:W-:Y:S05]  /*14d0*/  BRA.U !UP0, `(.L_x_14) ;  /* 0x0000000108f87547 */ /* 0x000fea000b800000 */
[----:B------:R-:W-:Y:S02]  /*14e0*/  UISETP.GE.U32.AND UP0, UPT, UR12, 0x8, UPT ;  /* 0x000000080c00788c */ /* 0x000fe4000bf06070 */
[----:B------:R-:W-:-:S04]  /*14f0*/  ULOP3.LUT UR7, UR8, 0x7, URZ, 0xc0, !UPT ;  /* 0x0000000708077892 */ /* 0x000fc8000f8ec0ff */
[----:B------:R-:W-:-:S03]  /*1500*/  UISETP.NE.AND UP1, UPT, UR7, URZ, UPT ;  /* 0x000000ff0700728c */ /* 0x000fc6000bf25270 */
[----:B------:R-:W-:Y:S08]  /*1510*/  BRA.U !UP0, `(.L_x_17) ;  /* 0x00000001085c7547 */ /* 0x000ff0000b800000 */
[----:B------:R-:W0:Y:S01]  /*1520*/  LDC.64 R2, c[0x0][0x390] ;  /* 0x0000e400ff027b82 */ /* 0x000e220000000a00 */
[----:B-1--4-:R-:W-:-:S05]  /*1530*/  IADD3 R5, PT, PT, R0, UR4, RZ ;  /* 0x0000000400057c10 */ /* 0x012fca000fffe0ff */
[----:B0-----:R-:W-:Y:S02]  /*1540*/  IMAD.WIDE R2, R5, 0x4, R2 ;  /* 0x0000000405027825 */ /* 0x001fe400078e0202 */
[----:B------:R-:W0:Y:S03]  /*1550*/  LDC.64 R4, c[0x0][0x388] ;  /* 0x0000e200ff047b82 */ /* 0x000e260000000a00 */
[----:B------:R-:W2:Y:S01]  /*1560*/  LDG.E R7, desc[UR36][R2.64] ;  /* 0x0000002402077981 */ /* 0x000ea2000c1e1900 */
[----:B------:R-:W-:-:S04]  /*1570*/  VIADD R9, R0, UR5 ;  /* 0x0000000500097c36 */ /* 0x000fc80008000000 */
[----:B0-----:R-:W-:-:S05]  /*1580*/  IMAD.WIDE R4, R9, 0x4, R4 ;  /* 0x0000000409047825 */ /* 0x001fca00078e0204 */
[----:B--2---:R0:W-:Y:S04]  /*1590*/  STG.E desc[UR36][R4.64], R7 ;  /* 0x0000000704007986 */ /* 0x0041e8000c101924 */
[----:B------:R-:W2:Y:S04]  /*15a0*/  LDG.E R9, desc[UR36][R2.64+0x4] ;  /* 0x0000042402097981 */ /* 0x000ea8000c1e1900 */
[----:B--2---:R1:W-:Y:S04]  /*15b0*/  STG.E desc[UR36][R4.64+0x4], R9 ;  /* 0x0000040904007986 */ /* 0x0043e8000c101924 */
[----:B------:R-:W2:Y:S04]  /*15c0*/  LDG.E R11, desc[UR36][R2.64+0x8] ;  /* 0x00000824020b7981 */ /* 0x000ea8000c1e1900 */
[----:B--2---:R2:W-:Y:S04]  /*15d0*/  STG.E desc[UR36][R4.64+0x8], R11 ;  /* 0x0000080b04007986 */ /* 0x0045e8000c101924 */
[----:B------:R-:W3:Y:S04]  /*15e0*/  LDG.E R13, desc[UR36][R2.64+0xc] ;  /* 0x00000c24020d7981 */ /* 0x000ee8000c1e1900 */
[----:B---3--:R2:W-:Y:S04]  /*15f0*/  STG.E desc[UR36][R4.64+0xc], R13 ;  /* 0x00000c0d04007986 */ /* 0x0085e8000c101924 */
[----:B------:R-:W3:Y:S04]  /*1600*/  LDG.E R15, desc[UR36][R2.64+0x10] ;  /* 0x00001024020f7981 */ /* 0x000ee8000c1e1900 */
[----:B---3--:R2:W-:Y:S04]  /*1610*/  STG.E desc[UR36][R4.64+0x10], R15 ;  /* 0x0000100f04007986 */ /* 0x0085e8000c101924 */
[----:B------:R-:W3:Y:S04]  /*1620*/  LDG.E R17, desc[UR36][R2.64+0x14] ;  /* 0x0000142402117981 */ /* 0x000ee8000c1e1900 */
[----:B---3--:R2:W-:Y:S04]  /*1630*/  STG.E desc[UR36][R4.64+0x14], R17 ;  /* 0x0000141104007986 */ /* 0x0085e8000c101924 */
[----:B0-----:R-:W3:Y:S04]  /*1640*/  LDG.E R7, desc[UR36][R2.64+0x18] ;  /* 0x0000182402077981 */ /* 0x001ee8000c1e1900 */
[----:B---3--:R2:W-:Y:S04]  /*1650*/  STG.E desc[UR36][R4.64+0x18], R7 ;  /* 0x0000180704007986 */ /* 0x0085e8000c101924 */
[----:B-1----:R-:W3:Y:S01]  /*1660*/  LDG.E R9, desc[UR36][R2.64+0x1c] ;  /* 0x00001c2402097981 */ /* 0x002ee2000c1e1900 */
[----:B------:R-:W-:-:S03]  /*1670*/  IADD3 R0, PT, PT, R0, 0x8, RZ ;  /* 0x0000000800007810 */ /* 0x000fc60007ffe0ff */
[----:B---3--:R2:W-:Y:S04]  /*1680*/  STG.E desc[UR36][R4.64+0x1c], R9 ;  /* 0x00001c0904007986 */ /* 0x0085e8000c101924 */
.L_x_17:
[----:B------:R-:W-:Y:S05]  /*1690*/  BRA.U !UP1, `(.L_x_14) ;  /* 0x0000000109887547 */ /* 0x000fea000b800000 */
[----:B------:R-:W-:Y:S02]  /*16a0*/  UISETP.GE.U32.AND UP0, UPT, UR7, 0x4, UPT ;  /* 0x000000040700788c */ /* 0x000fe4000bf06070 */
[----:B------:R-:W-:-:S04]  /*16b0*/  ULOP3.LUT UR6, UR8, 0x3, URZ, 0xc0, !UPT ;  /* 0x0000000308067892 */ /* 0x000fc8000f8ec0ff */
[----:B------:R-:W-:-:S03]  /*16c0*/  UISETP.NE.AND UP1, UPT, UR6, URZ, UPT ;  /* 0x000000ff0600728c */ /* 0x000fc6000bf25270 */
[----:B------:R-:W-:Y:S08]  /*16d0*/  BRA.U !UP0, `(.L_x_18) ;  /* 0x00000001083c7547 */ /* 0x000ff0000b800000 */
[----:B------:R-:W0:Y:S01]  /*16e0*/  LDC.64 R2, c[0x0][0x390] ;  /* 0x0000e400ff027b82 */ /* 0x000e220000000a00 */
[----:B-12-4-:R-:W-:-:S04]  /*16f0*/  VIADD R5, R0, UR4 ;  /* 0x0000000400057c36 */ /* 0x016fc80008000000 */
[----:B0-----:R-:W-:-:S03]  /*1700*/  IMAD.WIDE R2, R5, 0x4, R2 ;  /* 0x0000000405027825 */ /* 0x001fc600078e0202 */
[----:B------:R-:W0:Y:S02]  /*1710*/  LDC.64 R4, c[0x0][0x388] ;  /* 0x0000e200ff047b82 */ /* 0x000e240000000a00 */
[----:B------:R-:W2:Y:S01]  /*1720*/  LDG.E R7, desc[UR36][R2.64] ;  /* 0x0000002402077981 */ /* 0x000ea2000c1e1900 */
[----:B------:R-:W-:-:S05]  /*1730*/  IADD3 R9, PT, PT, R0, UR5, RZ ;  /* 0x0000000500097c10 */ /* 0x000fca000fffe0ff */
[----:B0-----:R-:W-:-:S05]  /*1740*/  IMAD.WIDE R4, R9, 0x4, R4 ;  /* 0x0000000409047825 */ /* 0x001fca00078e0204 */
[----:B--2---:R0:W-:Y:S04]  /*1750*/  STG.E desc[UR36][R4.64], R7 ;  /* 0x0000000704007986 */ /* 0x0041e8000c101924 */
[----:B------:R-:W2:Y:S04]  /*1760*/  LDG.E R9, desc[UR36][R2.64+0x4] ;  /* 0x0000042402097981 */ /* 0x000ea8000c1e1900 */
[----:B--2---:R0:W-:Y:S04]  /*1770*/  STG.E desc[UR36][R4.64+0x4], R9 ;  /* 0x0000040904007986 */ /* 0x0041e8000c101924 */
[----:B------:R-:W2:Y:S04]  /*1780*/  LDG.E R11, desc[UR36][R2.64+0x8] ;  /* 0x00000824020b7981 */ /* 0x000ea8000c1e1900 */
[----:B--2---:R0:W-:Y:S04]  /*1790*/  STG.E desc[UR36][R4.64+0x8], R11 ;  /* 0x0000080b04007986 */ /* 0x0041e8000c101924 */
[----:B------:R-:W2:Y:S01]  /*17a0*/  LDG.E R13, desc[UR36][R2.64+0xc] ;  /* 0x00000c24020d7981 */ /* 0x000ea2000c1e1900 */
[----:B------:R-:W-:-:S03]  /*17b0*/  VIADD R0, R0, 0x4 ;  /* 0x0000000400007836 */ /* 0x000fc60000000000 */
[----:B--2---:R0:W-:Y:S04]  /*17c0*/  STG.E desc[UR36][R4.64+0xc], R13 ;  /* 0x00000c0d04007986 */ /* 0x0041e8000c101924 */
.L_x_18:
[----:B------:R-:W-:Y:S05]  /*17d0*/  BRA.U !UP1, `(.L_x_14) ;  /* 0x0000000109387547 */ /* 0x000fea000b800000 */
[----:B012---:R-:W0:Y:S01]  /*17e0*/  LDC.64 R6, c[0x0][0x388] ;  /* 0x0000e200ff067b82 */ /* 0x007e220000000a00 */
[C---:B----4-:R-:W-:Y:S01]  /*17f0*/  IADD3 R11, PT, PT, R0.reuse, UR5, RZ ;  /* 0x00000005000b7c10 */ /* 0x050fe2000fffe0ff */
[----:B------:R-:W-:Y:S01]  /*1800*/  VIADD R13, R0, UR4 ;  /* 0x00000004000d7c36 */ /* 0x000fe20008000000 */
[----:B------:R-:W-:-:S05]  /*1810*/  UIADD3 UR6, UPT, UPT, -UR6, URZ, URZ ;  /* 0x000000ff06067290 */ /* 0x000fca000fffe1ff */
[----:B------:R-:W1:Y:S07]  /*1820*/  LDC.64 R8, c[0x0][0x390] ;  /* 0x0000e400ff087b82 */ /* 0x000e6e0000000a00 */
.L_x_19:
[----:B-1-3--:R-:W-:-:S06]  /*1830*/  IMAD.WIDE R4, R13, 0x4, R8 ;  /* 0x000000040d047825 */ /* 0x00afcc00078e0208 */
[----:B------:R-:W2:Y:S01]  /*1840*/  LDG.E R5, desc[UR36][R4.64] ;  /* 0x0000002404057981 */ /* 0x000ea2000c1e1900 */
[C---:B0-----:R-:W-:Y:S01]  /*1850*/  IMAD.WIDE R2, R11.reuse, 0x4, R6 ;  /* 0x000000040b027825 */ /* 0x041fe200078e0206 */
[----:B------:R-:W-:Y:S01]  /*1860*/  UIADD3 UR6, UPT, UPT, UR6, 0x1, URZ ;  /* 0x0000000106067890 */ /* 0x000fe2000fffe0ff */
[----:B------:R-:W-:Y:S02]  /*1870*/  IADD3 R11, PT, PT, R11, 0x1, RZ ;  /* 0x000000010b0b7810 */ /* 0x000fe40007ffe0ff */
[----:B------:R-:W-:Y:S01]  /*1880*/  VIADD R13, R13, 0x1 ;  /* 0x000000010d0d7836 */ /* 0x000fe20000000000 */
[----:B------:R-:W-:Y:S01]  /*1890*/  UISETP.NE.AND UP0, UPT, UR6, URZ, UPT ;  /* 0x000000ff0600728c */ /* 0x000fe2000bf05270 */
[----:B--2---:R3:W-:Y:S08]  /*18a0*/  STG.E desc[UR36][R2.64], R5 ;  /* 0x0000000502007986 */ /* 0x0047f0000c101924 */
[----:B------:R-:W-:Y:S05]  /*18b0*/  BRA.U UP0, `(.L_x_19) ;  /* 0xfffffffd00dc7547 */ /* 0x000fea000b83ffff */
.L_x_14:
[----:B------:R-:W5:Y:S01]  /*18c0*/  LDCU UR4, c[0x0][0x3a0] ;  /* 0x00007400ff0477ac */ /* 0x000f620008000800 */
[----:B------:R-:W-:-:S04]  /*18d0*/  MOV R0, 0x0 ;  /* 0x0000000000007802 */ /* 0x000fc80000000f00 */
[----:B---3--:R3:W3:Y:S01]  /*18e0*/  LDC.64 R2, c[0x4][R0] ;  /* 0x0100000000027b82 */ /* 0x0086e20000000a00 */
[----:B-----5:R-:W-:-:S06]  /*18f0*/  UIMAD.WIDE UR4, UR4, 0x4, URZ ;  /* 0x00000004040478a5 */ /* 0x020fcc000f8e02ff */
[----:B012---:R-:W-:Y:S01]  /*1900*/  IMAD.U32 R7, RZ, RZ, UR5 ;  /* 0x00000005ff077e24 */ /* 0x007fe2000f8e00ff */
[----:B----4-:R-:W-:Y:S01]  /*1910*/  MOV R4, UR4 ;  /* 0x0000000400047c02 */ /* 0x010fe20008000f00 */
[----:B------:R-:W-:Y:S01]  /*1920*/  IMAD.U32 R5, RZ, RZ, UR5 ;  /* 0x00000005ff057e24 */ /* 0x000fe2000f8e00ff */
[----:B------:R-:W-:Y:S02]  /*1930*/  MOV R6, UR4 ;  /* 0x0000000400067c02 */ /* 0x000fe40008000f00 */
[----:B------:R-:W-:-:S07]  /*1940*/  MOV R5, R7 ;  /* 0x0000000700057202 */ /* 0x000fce0000000f00 */
[----:B------:R-:W-:-:S07]  /*1950*/  LEPC R20, `(.L_x_20) ;  /* 0x000000001014794e */ /* 0x000fce0000000000 */
[----:B---3--:R-:W-:Y:S05]  /*1960*/  CALL.ABS.NOINC R2 ;  /* 0x0000000002007343 */ /* 0x008fea0003c00000 */
.L_x_20:
[----:B------:R-:W0:Y:S02]  /*1970*/  LDC R0, c[0x0][0x3a0] ;  /* 0x0000e800ff007b82 */ /* 0x000e240000000800 */
[----:B0-----:R-:W-:-:S13]  /*1980*/  ISETP.GE.AND P0, PT, R0, 0x1, PT ;  /* 0x000000010000780c */ /* 0x001fda0003f06270 */
[----:B------:R-:W-:Y:S05]  /*1990*/  @!P0 BRA `(.L_x_21) ;  /* 0x00000004001c8947 */ /* 0x000fea0003800000 */
[C---:B------:R-:W-:Y:S01]  /*19a0*/  ISETP.GE.U32.AND P1, PT, R0.reuse, 0x10, PT ;  /* 0x000000100000780c */ /* 0x040fe20003f26070 */
[----:B------:R-:W-:Y:S01]  /*19b0*/  IMAD.MOV.U32 R7, RZ, RZ, RZ ;  /* 0x000000ffff077224 */ /* 0x000fe200078e00ff */
[----:B------:R-:W-:-:S04]  /*19c0*/  LOP3.LUT R8, R0, 0xf, RZ, 0xc0, !PT ;  /* 0x0000000f00087812 */ /* 0x000fc800078ec0ff */
[----:B------:R-:W-:-:S07]  /*19d0*/  ISETP.NE.AND P0, PT, R8, RZ, PT ;  /* 0x000000ff0800720c */ /* 0x000fce0003f05270 */
[----:B------:R-:W-:Y:S06]  /*19e0*/  @!P1 BRA `(.L_x_22) ;  /* 0x0000000000749947 */ /* 0x000fec0003800000 */
[----:B------:R-:W-:Y:S01]  /*19f0*/  LOP3.LUT R7, R0, 0x7ffffff0, RZ, 0xc0, !PT ;  /* 0x7ffffff000077812 */ /* 0x000fe200078ec0ff */
[----:B------:R-:W-:Y:S01]  /*1a00*/  BSSY.RECONVERGENT B0, `(.L_x_22) ;  /* 0x000001b000007945 */ /* 0x000fe20003800200 */
[----:B------:R-:W-:-:S03]  /*1a10*/  IADD3 R6, P1, PT, R4, 0x20, RZ ;  /* 0x0000002004067810 */ /* 0x000fc60007f3e0ff */
[----:B------:R-:W-:Y:S01]  /*1a20*/  IMAD.MOV R0, RZ, RZ, -R7 ;  /* 0x000000ffff007224 */ /* 0x000fe200078e0a07 */
[----:B------:R-:W-:-:S09]  /*1a30*/  IADD3.X R9, PT, PT, RZ, R5, RZ, P1, !PT ;  /* 0x00000005ff097210 */ /* 0x000fd20000ffe4ff */
.L_x_23:
[----:B0-----:R-:W-:Y:S01]  /*1a40*/  MOV R2, R6 ;  /* 0x0000000600027202 */ /* 0x001fe20000000f00 */
[----:B------:R-:W-:Y:S01]  /*1a50*/  IMAD.MOV.U32 R3, RZ, RZ, R9 ;  /* 0x000000ffff037224 */ /* 0x000fe200078e0009 */
[----:B------:R-:W-:Y:S02]  /*1a60*/  IADD3 R0, PT, PT, R0, 0x10, RZ ;  /* 0x0000001000007810 */ /* 0x000fe40007ffe0ff */
[----:B------:R-:W-:Y:S02]  /*1a70*/  IADD3 R6, P2, PT, R2, 0x40, RZ ;  /* 0x0000004002067810 */ /* 0x000fe40007f5e0ff */
[----:B------:R0:W-:Y:S01]  /*1a80*/  ST.E desc[UR36][R2.64+-0x20], RZ ;  /* 0xffffe0ff02007985 */ /* 0x0001e2000c101924 */
[----:B------:R-:W-:Y:S02]  /*1a90*/  ISETP.NE.AND P1, PT, R0, RZ, PT ;  /* 0x000000ff0000720c */ /* 0x000fe40003f25270 */
[----:B------:R-:W-:Y:S01]  /*1aa0*/  IMAD.X R9, RZ, RZ, R3, P2 ;  /* 0x000000ffff097224 */ /* 0x000fe200010e0603 */
[----:B------:R0:W-:Y:S04]  /*1ab0*/  ST.E desc[UR36][R2.64+-0x1c], RZ ;  /* 0xffffe4ff02007985 */ /* 0x0001e8000c101924 */
        /* <DEDUP_REMOVED lines=13> */
[----:B------:R0:W-:Y:S01]  /*1b90*/  ST.E desc[UR36][R2.64+0x1c], RZ ;  /* 0x00001cff02007985 */ /* 0x0001e2000c101924 */
[----:B------:R-:W-:Y:S05]  /*1ba0*/  @P1 BRA `(.L_x_23) ;  /* 0xfffffffc00a41947 */ /* 0x000fea000383ffff */
[----:B------:R-:W-:Y:S05]  /*1bb0*/  BSYNC.RECONVERGENT B0 ;  /* 0x0000000000007941 */ /* 0x000fea0003800200 */
.L_x_22:
[----:B------:R-:W-:Y:S04]  /*1bc0*/  BSSY.RECONVERGENT B0, `(.L_x_21) ;  /* 0x0000024000007945 */ /* 0x000fe80003800200 */
[----:B------:R-:W-:Y:S05]  /*1bd0*/  @!P0 BRA `(.L_x_24) ;  /* 0x0000000000888947 */ /* 0x000fea0003800000 */
[----:B------:R-:W1:Y:S01]  /*1be0*/  LDC R0, c[0x0][0x3a0] ;  /* 0x0000e800ff007b82 */ /* 0x000e620000000800 */
[----:B------:R-:W-:Y:S02]  /*1bf0*/  ISETP.GE.U32.AND P0, PT, R8, 0x8, PT ;  /* 0x000000080800780c */ /* 0x000fe40003f06070 */
[----:B-1----:R-:W-:-:S04]  /*1c00*/  LOP3.LUT R6, R0, 0x7, RZ, 0xc0, !PT ;  /* 0x0000000700067812 */ /* 0x002fc800078ec0ff */
[----:B------:R-:W-:-:S07]  /*1c10*/  ISETP.NE.AND P1, PT, R6, RZ, PT ;  /* 0x000000ff0600720c */ /* 0x000fce0003f25270 */
[----:B------:R-:W-:Y:S06]  /*1c20*/  @!P0 BRA `(.L_x_25) ;  /* 0x0000000000288947 */ /* 0x000fec0003800000 */
[C---:B0-----:R-:W-:Y:S01]  /*1c30*/  IMAD.WIDE.U32 R2, R7.reuse, 0x4, R4 ;  /* 0x0000000407027825 */ /* 0x041fe200078e0004 */
[----:B------:R-:W-:-:S04]  /*1c40*/  IADD3 R7, PT, PT, R7, 0x8, RZ ;  /* 0x0000000807077810 */ /* 0x000fc80007ffe0ff */
[----:B------:R1:W-:Y:S04]  /*1c50*/  ST.E desc[UR36][R2.64], RZ ;  /* 0x000000ff02007985 */ /* 0x0003e8000c101924 */
[----:B------:R1:W-:Y:S04]  /*1c60*/  ST.E desc[UR36][R2.64+0x4], RZ ;  /* 0x000004ff02007985 */ /* 0x0003e8000c101924 */
[----:B------:R1:W-:Y:S04]  /*1c70*/  ST.E desc[UR36][R2.64+0x8], RZ ;  /* 0x000008ff02007985 */ /* 0x0003e8000c101924 */
[----:B------:R1:W-:Y:S04]  /*1c80*/  ST.E desc[UR36][R2.64+0xc], RZ ;  /* 0x00000cff02007985 */ /* 0x0003e8000c101924 */
[----:B------:R1:W-:Y:S04]  /*1c90*/  ST.E desc[UR36][R2.64+0x10], RZ ;  /* 0x000010ff02007985 */ /* 0x0003e8000c101924 */
[----:B------:R1:W-:Y:S04]  /*1ca0*/  ST.E desc[UR36][R2.64+0x14], RZ ;  /* 0x000014ff02007985 */ /* 0x0003e8000c101924 */
[----:B------:R1:W-:Y:S04]  /*1cb0*/  ST.E desc[UR36][R2.64+0x18], RZ ;  /* 0x000018ff02007985 */ /* 0x0003e8000c101924 */
[----:B------:R1:W-:Y:S02]  /*1cc0*/  ST.E desc[UR36][R2.64+0x1c], RZ ;  /* 0x00001cff02007985 */ /* 0x0003e4000c101924 */
.L_x_25:
[----:B------:R-:W-:Y:S05]  /*1cd0*/  @!P1 BRA `(.L_x_24) ;  /* 0x0000000000489947 */ /* 0x000fea0003800000 */
[----:B------:R-:W-:Y:S02]  /*1ce0*/  ISETP.GE.U32.AND P0, PT, R6, 0x4, PT ;  /* 0x000000040600780c */ /* 0x000fe40003f06070 */
[----:B------:R-:W-:-:S04]  /*1cf0*/  LOP3.LUT R0, R0, 0x3, RZ, 0xc0, !PT ;  /* 0x0000000300007812 */ /* 0x000fc800078ec0ff */
[----:B------:R-:W-:-:S07]  /*1d00*/  ISETP.NE.AND P1, PT, R0, RZ, PT ;  /* 0x000000ff0000720c */ /* 0x000fce0003f25270 */
[----:B01----:R-:W-:-:S04]  /*1d10*/  @P0 IMAD.WIDE.U32 R2, R7, 0x4, R4 ;  /* 0x0000000407020825 */ /* 0x003fc800078e0004 */
[----:B------:R-:W-:Y:S01]  /*1d20*/  @P0 VIADD R7, R7, 0x4 ;  /* 0x0000000407070836 */ /* 0x000fe20000000000 */
[----:B------:R2:W-:Y:S04]  /*1d30*/  @P0 ST.E desc[UR36][R2.64], RZ ;  /* 0x000000ff02000985 */ /* 0x0005e8000c101924 */
[----:B------:R2:W-:Y:S04]  /*1d40*/  @P0 ST.E desc[UR36][R2.64+0x4], RZ ;  /* 0x000004ff02000985 */ /* 0x0005e8000c101924 */
[----:B------:R2:W-:Y:S04]  /*1d50*/  @P0 ST.E desc[UR36][R2.64+0x8], RZ ;  /* 0x000008ff02000985 */ /* 0x0005e8000c101924 */
[----:B------:R2:W-:Y:S01]  /*1d60*/  @P0 ST.E desc[UR36][R2.64+0xc], RZ ;  /* 0x00000cff02000985 */ /* 0x0005e2000c101924 */
[----:B------:R-:W-:Y:S05]  /*1d70*/  @!P1 BRA `(.L_x_24) ;  /* 0x0000000000209947 */ /* 0x000fea0003800000 */
[----:B--2---:R-:W-:Y:S01]  /*1d80*/  IMAD.WIDE.U32 R2, R7, 0x4, R4 ;  /* 0x0000000407027825 */ /* 0x004fe200078e0004 */
[----:B------:R-:W-:-:S07]  /*1d90*/  IADD3 R0, PT, PT, -R0, RZ, RZ ;  /* 0x000000ff00007210 */ /* 0x000fce0007ffe1ff */
.L_x_26:
[----:B------:R-:W-:Y:S01]  /*1da0*/  VIADD R0, R0, 0x1 ;  /* 0x0000000100007836 */ /* 0x000fe20000000000 */
[----:B------:R0:W-:Y:S04]  /*1db0*/  ST.E desc[UR36][R2.64], RZ ;  /* 0x000000ff02007985 */ /* 0x0001e8000c101924 */
[----:B------:R-:W-:Y:S02]  /*1dc0*/  ISETP.NE.AND P0, PT, R0, RZ, PT ;  /* 0x000000ff0000720c */ /* 0x000fe40003f05270 */
[----:B0-----:R-:W-:-:S04]  /*1dd0*/  IADD3 R2, P1, PT, R2, 0x4, RZ ;  /* 0x0000000402027810 */ /* 0x001fc80007f3e0ff */
[----:B------:R-:W-:-:S07]  /*1de0*/  IADD3.X R3, PT, PT, RZ, R3, RZ, P1, !PT ;  /* 0x00000003ff037210 */ /* 0x000fce0000ffe4ff */
[----:B------:R-:W-:Y:S05]  /*1df0*/  @P0 BRA `(.L_x_26) ;  /* 0xfffffffc00e80947 */ /* 0x000fea000383ffff */
.L_x_24:
[----:B------:R-:W-:Y:S05]  /*1e00*/  BSYNC.RECONVERGENT B0 ;  /* 0x0000000000007941 */ /* 0x000fea0003800200 */
.L_x_21:
[----:B------:R-:W3:Y:S02]  /*1e10*/  LDC R6, c[0x0][0x3b8] ;  /* 0x0000ee00ff067b82 */ /* 0x000ee40000000800 */
[----:B---3--:R-:W-:-:S13]  /*1e20*/  ISETP.GE.AND P0, PT, R6, 0x1, PT ;  /* 0x000000010600780c */ /* 0x008fda0003f06270 */
[----:B------:R-:W-:Y:S05]  /*1e30*/  @!P0 BRA `(.L_x_27) ;  /* 0x0000000c00808947 */ /* 0x000fea0003800000 */
[C---:B------:R-:W-:Y:S01]  /*1e40*/  ISETP.GE.U32.AND P1, PT, R6.reuse, 0x10, PT ;  /* 0x000000100600780c */ /* 0x040fe20003f26070 */
[----:B------:R-:W-:Y:S01]  /*1e50*/  IMAD.MOV.U32 R0, RZ, RZ, RZ ;  /* 0x000000ffff007224 */ /* 0x000fe200078e00ff */
[----:B------:R-:W-:-:S04]  /*1e60*/  LOP3.LUT R14, R6, 0xf, RZ, 0xc0, !PT ;  /* 0x0000000f060e7812 */ /* 0x000fc800078ec0ff */
[----:B------:R-:W-:-:S07]  /*1e70*/  ISETP.NE.AND P0, PT, R14, RZ, PT ;  /* 0x000000ff0e00720c */ /* 0x000fce0003f05270 */
[----:B------:R-:W-:Y:S06]  /*1e80*/  @!P1 BRA `(.L_x_28) ;  /* 0x0000000400b89947 */ /* 0x000fec0003800000 */
[----:B------:R-:W3:Y:S01]  /*1e90*/  LDCU.64 UR4, c[0x0][0x3b0] ;  /* 0x00007600ff0477ac */ /* 0x000ee20008000a00 */
[----:B------:R-:W-:Y:S01]  /*1ea0*/  LOP3.LUT R0, R6, 0x7ffffff0, RZ, 0xc0, !PT ;  /* 0x7ffffff006007812 */ /* 0x000fe200078ec0ff */
[----:B------:R-:W-:Y:S03]  /*1eb0*/  BSSY.RECONVERGENT B0, `(.L_x_28) ;  /* 0x000006b000007945 */ /* 0x000fe60003800200 */
[----:B------:R-:W-:Y:S01]  /*1ec0*/  IADD3 R7, PT, PT, -R0, RZ, RZ ;  /* 0x000000ff00077210 */ /* 0x000fe20007ffe1ff */
[----:B---3--:R-:W-:-:S04]  /*1ed0*/  UIADD3 UR4, UP0, UPT, UR4, 0x84, URZ ;  /* 0x0000008404047890 */ /* 0x008fc8000ff1e0ff */
[----:B------:R-:W-:Y:S02]  /*1ee0*/  UIADD3.X UR5, UPT, UPT, URZ, UR5, URZ, UP0, !UPT ;  /* 0x00000005ff057290 */ /* 0x000fe400087fe4ff */
[----:B012---:R-:W-:-:S04]  /*1ef0*/  IMAD.U32 R2, RZ, RZ, UR4 ;  /* 0x00000004ff027e24 */ /* 0x007fc8000f8e00ff */
[----:B------:R-:W-:-:S07]  /*1f00*/  MOV R3, UR5 ;  /* 0x0000000500037c02 */ /* 0x000fce0008000f00 */
.L_x_29:
[----:B-1----:R-:W2:Y:S02]  /*1f10*/  LDG.E R12, desc[UR36][R2.64+-0x80] ;  /* 0xffff8024020c7981 */ /* 0x002ea4000c1e1900 */
[----:B--2---:R-:W0:Y:S02]  /*1f20*/  F2I.TRUNC.NTZ R9, R12 ;  /* 0x0000000c00097305 */ /* 0x004e24000020f100 */
[----:B0-----:R-:W-:-:S05]  /*1f30*/  IMAD.WIDE R8, R9, 0x4, R4 ;  /* 0x0000000409087825 */ /* 0x001fca00078e0204 */
[----:B------:R-:W2:Y:S02]  /*1f40*/  LD.E R10, desc[UR36][R8.64] ;  /* 0x00000024080a7980 */ /* 0x000ea4000c101900 */
[----:B--2---:R-:W-:-:S05]  /*1f50*/  VIADD R15, R10, 0x1 ;  /* 0x000000010a0f7836 */ /* 0x004fca0000000000 */
[----:B------:R0:W-:Y:S04]  /*1f60*/  ST.E desc[UR36][R8.64], R15 ;  /* 0x0000000f08007985 */ /* 0x0001e8000c101924 */
[----:B------:R-:W2:Y:S02]  /*1f70*/  LDG.E R16, desc[UR36][R2.64+-0x70] ;  /* 0xffff902402107981 */ /* 0x000ea4000c1e1900 */
[----:B--2---:R-:W1:Y:S02]  /*1f80*/  F2I.TRUNC.NTZ R11, R16 ;  /* 0x00000010000b7305 */ /* 0x004e64000020f100 */
[----:B-1----:R-:W-:-:S05]  /*1f90*/  IMAD.WIDE R10, R11, 0x4, R4 ;  /* 0x000000040b0a7825 */ /* 0x002fca00078e0204 */
[----:B------:R-:W2:Y:S02]  /*1fa0*/  LD.E R13, desc[UR36][R10.64] ;  /* 0x000000240a0d7980 */ /* 0x000ea4000c101900 */
[----:B--2---:R-:W-:-:S05]  /*1fb0*/  IADD3 R17, PT, PT, R13, 0x1, RZ ;  /* 0x000000010d117810 */ /* 0x004fca0007ffe0ff */
[----:B------:R1:W-:Y:S04]  /*1fc0*/  ST.E desc[UR36][R10.64], R17 ;  /* 0x000000110a007985 */ /* 0x0003e8000c101924 */
[----:B------:R-:W2:Y:S02]  /*1fd0*/  LDG.E R18, desc[UR36][R2.64+-0x60] ;  /* 0xffffa02402127981 */ /* 0x000ea4000c1e1900 */
[----:B--2---:R-:W2:Y:S02]  /*1fe0*/  F2I.TRUNC.NTZ R13, R18 ;  /* 0x00000012000d7305 */ /* 0x004ea4000020f100 */
[----:B--2---:R-:W-:-:S05]  /*1ff0*/  IMAD.WIDE R12, R13, 0x4, R4 ;  /* 0x000000040d0c7825 */ /* 0x004fca00078e0204 */
[----:B------:R-:W2:Y:S02]  /*2000*/  LD.E R19, desc[UR36][R12.64] ;  /* 0x000000240c137980 */ /* 0x000ea4000c101900 */
[----:B--2---:R-:W-:-:S05]  /*2010*/  VIADD R19, R19, 0x1 ;  /* 0x0000000113137836 */ /* 0x004fca0000000000 */
[----:B------:R2:W-:Y:S04]  /*2020*/  ST.E desc[UR36][R12.64], R19 ;  /* 0x000000130c007985 */ /* 0x0005e8000c101924 */
[----:B0-----:R-:W3:Y:S02]  /*2030*/  LDG.E R15, desc[UR36][R2.64+-0x50] ;  /* 0xffffb024020f7981 */ /* 0x001ee4000c1e1900 */
[----:B---3--:R-:W0:Y:S02]  /*2040*/  F2I.TRUNC.NTZ R9, R15 ;  /* 0x0000000f00097305 */ /* 0x008e24000020f100 */
[----:B0-----:R-:W-:-:S05]  /*2050*/  IMAD.WIDE R8, R9, 0x4, R4 ;  /* 0x0000000409087825 */ /* 0x001fca00078e0204 */
[----:B------:R-:W1:Y:S02]  /*2060*/  LD.E R16, desc[UR36][R8.64] ;  /* 0x0000002408107980 */ /* 0x000e64000c101900 */
[----:B-1----:R-:W-:-:S05]  /*2070*/  IADD3 R17, PT, PT, R16, 0x1, RZ ;  /* 0x0000000110117810 */ /* 0x002fca0007ffe0ff */
[----:B------:R0:W-:Y:S04]  /*2080*/  ST.E desc[UR36][R8.64], R17 ;  /* 0x0000001108007985 */ /* 0x0001e8000c101924 */
[----:B------:R-:W3:Y:S02]  /*2090*/  LDG.E R16, desc[UR36][R2.64+-0x40] ;  /* 0xffffc02402107981 */ /* 0x000ee4000c1e1900 */
[----:B---3--:R-:W1:Y:S02]  /*20a0*/  F2I.TRUNC.NTZ R11, R16 ;  /* 0x00000010000b7305 */ /* 0x008e64000020f100 */
[----:B-1----:R-:W-:-:S05]  /*20b0*/  IMAD.WIDE R10, R11, 0x4, R4 ;  /* 0x000000040b0a7825 */ /* 0x002fca00078e0204 */
[----:B------:R-:W2:Y:S02]  /*20c0*/  LD.E R18, desc[UR36][R10.64] ;  /* 0x000000240a127980 */ /* 0x000ea4000c101900 */
[----:B--2---:R-:W-:-:S05]  /*20d0*/  VIADD R19, R18, 0x1 ;  /* 0x0000000112137836 */ /* 0x004fca0000000000 */
[----:B------:R1:W-:Y:S04]  /*20e0*/  ST.E desc[UR36][R10.64], R19 ;  /* 0x000000130a007985 */ /* 0x0003e8000c101924 */
[----:B------:R-:W2:Y:S02]  /*20f0*/  LDG.E R15, desc[UR36][R2.64+-0x30] ;  /* 0xffffd024020f7981 */ /* 0x000ea4000c1e1900 */
[----:B--2---:R-:W2:Y:S02]  /*2100*/  F2I.TRUNC.NTZ R13, R15 ;  /* 0x0000000f000d7305 */ /* 0x004ea4000020f100 */
[----:B--2---:R-:W-:-:S05]  /*2110*/  IMAD.WIDE R12, R13, 0x4, R4 ;  /* 0x000000040d0c7825 */ /* 0x004fca00078e0204 */
[----:B------:R-:W0:Y:S02]  /*2120*/  LD.E R18, desc[UR36][R12.64] ;  /* 0x000000240c127980 */ /* 0x000e24000c101900 */
[----:B0-----:R-:W-:-:S05]  /*2130*/  IADD3 R17, PT, PT, R18, 0x1, RZ ;  /* 0x0000000112117810 */ /* 0x001fca0007ffe0ff */
[----:B------:R0:W-:Y:S04]  /*2140*/  ST.E desc[UR36][R12.64], R17 ;  /* 0x000000110c007985 */ /* 0x0001e8000c101924 */
[----:B------:R-:W2:Y:S02]  /*2150*/  LDG.E R16, desc[UR36][R2.64+-0x20] ;  /* 0xffffe02402107981 */ /* 0x000ea4000c1e1900 */
[----:B--2---:R-:W2:Y:S02]  /*2160*/  F2I.TRUNC.NTZ R9, R16 ;  /* 0x0000001000097305 */ /* 0x004ea4000020f100 */
[----:B--2---:R-:W-:-:S05]  /*2170*/  IMAD.WIDE R8, R9, 0x4, R4 ;  /* 0x0000000409087825 */ /* 0x004fca00078e0204 */
[----:B------:R-:W1:Y:S02]  /*2180*/  LD.E R18, desc[UR36][R8.64] ;  /* 0x0000002408127980 */ /* 0x000e64000c101900 */
[----:B-1----:R-:W-:-:S05]  /*2190*/  VIADD R19, R18, 0x1 ;  /* 0x0000000112137836 */ /* 0x002fca0000000000 */
        /* <DEDUP_REMOVED lines=52> */
[----:B------:R-:W0:Y:S01]  /*24e0*/  LD.E R18, desc[UR36][R8.64] ;  /* 0x0000002408127980 */ /* 0x000e22000c101900 */
[----:B------:R-:W-:Y:S01]  /*24f0*/  VIADD R7, R7, 0x10 ;  /* 0x0000001007077836 */ /* 0x000fe20000000000 */
[----:B------:R-:W-:-:S04]  /*2500*/  IADD3 R2, P2, PT, R2, 0x100, RZ ;  /* 0x0000010002027810 */ /* 0x000fc80007f5e0ff */
[----:B------:R-:W-:Y:S02]  /*2510*/  ISETP.NE.AND P1, PT, R7, RZ, PT ;  /* 0x000000ff0700720c */ /* 0x000fe40003f25270 */
[----:B------:R-:W-:Y:S02]  /*2520*/  IADD3.X R3, PT, PT, RZ, R3, RZ, P2, !PT ;  /* 0x00000003ff037210 */ /* 0x000fe400017fe4ff */
[----:B0-----:R-:W-:-:S05]  /*2530*/  IADD3 R11, PT, PT, R18, 0x1, RZ ;  /* 0x00000001120b7810 */ /* 0x001fca0007ffe0ff */
[----:B------:R1:W-:Y:S04]  /*2540*/  ST.E desc[UR36][R8.64], R11 ;  /* 0x0000000b08007985 */ /* 0x0003e8000c101924 */
[----:B------:R-:W-:Y:S05]  /*2550*/  @P1 BRA `(.L_x_29) ;  /* 0xfffffff8006c1947 */ /* 0x000fea000383ffff */
[----:B------:R-:W-:Y:S05]  /*2560*/  BSYNC.RECONVERGENT B0 ;  /* 0x0000000000007941 */ /* 0x000fea0003800200 */
.L_x_28:
[----:B------:R-:W-:Y:S04]  /*2570*/  BSSY.RECONVERGENT B0, `(.L_x_27) ;  /* 0x000006c000007945 */ /* 0x000fe80003800200 */
[----:B------:R-:W-:Y:S05]  /*2580*/  @!P0 BRA `(.L_x_30) ;  /* 0x0000000400a88947 */ /* 0x000fea0003800000 */
[----:B------:R-:W-:Y:S02]  /*2590*/  ISETP.GE.U32.AND P0, PT, R14, 0x8, PT ;  /* 0x000000080e00780c */ /* 0x000fe40003f06070 */
[----:B------:R-:W-:-:S04]  /*25a0*/  LOP3.LUT R15, R6, 0x7, RZ, 0xc0, !PT ;  /* 0x00000007060f7812 */ /* 0x000fc800078ec0ff */
[----:B------:R-:W-:-:S07]  /*25b0*/  ISETP.NE.AND P1, PT, R15, RZ, PT ;  /* 0x000000ff0f00720c */ /* 0x000fce0003f25270 */
[----:B------:R-:W-:Y:S06]  /*25c0*/  @!P0 BRA `(.L_x_31) ;  /* 0x0000000000cc8947 */ /* 0x000fec0003800000 */
[----:B012---:R-:W0:Y:S02]  /*25d0*/  LDC.64 R2, c[0x0][0x3b0] ;  /* 0x0000ec00ff027b82 */ /* 0x007e240000000a00 */
[----:B0-----:R-:W-:-:S05]  /*25e0*/  IMAD.WIDE.U32 R2, R0, 0x10, R2 ;  /* 0x0000001000027825 */ /* 0x001fca00078e0002 */
[----:B------:R-:W2:Y:S02]  /*25f0*/  LDG.E R7, desc[UR36][R2.64+0x4] ;  /* 0x0000042402077981 */ /* 0x000ea4000c1e1900 */
        /* <DEDUP_REMOVED lines=14> */
[----:B------:R-:W0:Y:S02]  /*26e0*/  LD.E R16, desc[UR36][R12.64] ;  /* 0x000000240c107980 */ /* 0x000e24000c101900 */
[----:B0-----:R-:W-:-:S05]  /*26f0*/  VIADD R17, R16, 0x1 ;  /* 0x0000000110117836 */ /* 0x001fca0000000000 */
[----:B------:R0:W-:Y:S04]  /*2700*/  ST.E desc[UR36][R12.64], R17 ;  /* 0x000000110c007985 */ /* 0x0001e8000c101924 */
[----:B------:R-:W2:Y:S02]  /*2710*/  LDG.E R14, desc[UR36][R2.64+0x34] ;  /* 0x00003424020e7981 */ /* 0x000ea4000c1e1900 */
[----:B--2---:R-:W2:Y:S02]  /*2720*/  F2I.TRUNC.NTZ R9, R14 ;  /* 0x0000000e00097305 */ /* 0x004ea4000020f100 */
[----:B--2---:R-:W-:-:S05]  /*2730*/  IMAD.WIDE R8, R9, 0x4, R4 ;  /* 0x0000000409087825 */ /* 0x004fca00078e0204 */
[----:B------:R-:W1:Y:S02]  /*2740*/  LD.E R16, desc[UR36][R8.64] ;  /* 0x0000002408107980 */ /* 0x000e64000c101900 */
[----:B-1----:R-:W-:-:S05]  /*2750*/  IADD3 R19, PT, PT, R16, 0x1, RZ ;  /* 0x0000000110137810 */ /* 0x002fca0007ffe0ff */
        /* <DEDUP_REMOVED lines=20> */
[----:B--2---:R-:W0:Y:S02]  /*28a0*/  F2I.TRUNC.NTZ R11, R14 ;  /* 0x0000000e000b7305 */ /* 0x004e24000020f100 */
[----:B0-----:R-:W-:-:S05]  /*28b0*/  IMAD.WIDE R10, R11, 0x4, R4 ;  /* 0x000000040b0a7825 */ /* 0x001fca00078e0204 */
[----:B------:R-:W1:Y:S01]  /*28c0*/  LD.E R16, desc[UR36][R10.64] ;  /* 0x000000240a107980 */ /* 0x000e62000c101900 */
[----:B------:R-:W-:Y:S01]  /*28d0*/  VIADD R0, R0, 0x8 ;  /* 0x0000000800007836 */ /* 0x000fe20000000000 */
[----:B-1----:R-:W-:-:S05]  /*28e0*/  IADD3 R13, PT, PT, R16, 0x1, RZ ;  /* 0x00000001100d7810 */ /* 0x002fca0007ffe0ff */
[----:B------:R3:W-:Y:S02]  /*28f0*/  ST.E desc[UR36][R10.64], R13 ;  /* 0x0000000d0a007985 */ /* 0x0007e4000c101924 */
.L_x_31:
        /* <DEDUP_REMOVED lines=8> */
[----:B--2---:R-:W3:Y:S02]  /*2980*/  F2I.TRUNC.NTZ R7, R7 ;  /* 0x0000000700077305 */ /* 0x004ee4000020f100 */
[----:B---3--:R-:W-:-:S05]  /*2990*/  IMAD.WIDE R8, R7, 0x4, R4 ;  /* 0x0000000407087825 */ /* 0x008fca00078e0204 */
[----:B------:R-:W2:Y:S02]  /*29a0*/  LD.E R10, desc[UR36][R8.64] ;  /* 0x00000024080a7980 */ /* 0x000ea4000c101900 */
[----:B--2---:R-:W-:-:S05]  /*29b0*/  IADD3 R15, PT, PT, R10, 0x1, RZ ;  /* 0x000000010a0f7810 */ /* 0x004fca0007ffe0ff */
[----:B------:R0:W-:Y:S04]  /*29c0*/  ST.E desc[UR36][R8.64], R15 ;  /* 0x0000000f08007985 */ /* 0x0001e8000c101924 */
[----:B------:R-:W2:Y:S02]  /*29d0*/  LDG.E R14, desc[UR36][R2.64+0x14] ;  /* 0x00001424020e7981 */ /* 0x000ea4000c1e1900 */
[----:B--2---:R-:W1:Y:S02]  /*29e0*/  F2I.TRUNC.NTZ R11, R14 ;  /* 0x0000000e000b7305 */ /* 0x004e64000020f100 */
        /* <DEDUP_REMOVED lines=11> */
[----:B--2---:R-:W0:Y:S02]  /*2aa0*/  F2I.TRUNC.NTZ R9, R14 ;  /* 0x0000000e00097305 */ /* 0x004e24000020f100 */
[----:B0-----:R-:W-:-:S05]  /*2ab0*/  IMAD.WIDE R8, R9, 0x4, R4 ;  /* 0x0000000409087825 */ /* 0x001fca00078e0204 */
[----:B------:R-:W1:Y:S01]  /*2ac0*/  LD.E R16, desc[UR36][R8.64] ;  /* 0x0000002408107980 */ /* 0x000e62000c101900 */
[----:B------:R-:W-:Y:S01]  /*2ad0*/  IADD3 R0, PT, PT, R0, 0x4, RZ ;  /* 0x0000000400007810 */ /* 0x000fe20007ffe0ff */
[----:B-1----:R-:W-:-:S05]  /*2ae0*/  VIADD R11, R16, 0x1 ;  /* 0x00000001100b7836 */ /* 0x002fca0000000000 */
[----:B------:R4:W-:Y:S02]  /*2af0*/  ST.E desc[UR36][R8.64], R11 ;  /* 0x0000000b08007985 */ /* 0x0009e4000c101924 */
.L_x_32:
[----:B------:R-:W-:Y:S05]  /*2b00*/  @!P1 BRA `(.L_x_30) ;  /* 0x0000000000489947 */ /* 0x000fea0003800000 */
[----:B012---:R-:W0:Y:S02]  /*2b10*/  LDC.64 R2, c[0x0][0x3b0] ;  /* 0x0000ec00ff027b82 */ /* 0x007e240000000a00 */
[----:B0-----:R-:W-:-:S04]  /*2b20*/  IMAD.WIDE.U32 R2, R0, 0x10, R2 ;  /* 0x0000001000027825 */ /* 0x001fc800078e0002 */
[----:B------:R-:W-:Y:S01]  /*2b30*/  IMAD.MOV R0, RZ, RZ, -R6 ;  /* 0x000000ffff007224 */ /* 0x000fe200078e0a06 */
[----:B---3--:R-:W-:-:S04]  /*2b40*/  IADD3 R10, P0, PT, R2, 0x4, RZ ;  /* 0x00000004020a7810 */ /* 0x008fc80007f1e0ff */
[----:B----4-:R-:W-:-:S09]  /*2b50*/  IADD3.X R11, PT, PT, RZ, R3, RZ, P0, !PT ;  /* 0x00000003ff0b7210 */ /* 0x010fd200007fe4ff */
.L_x_33:
[----:B------:R-:W-:Y:S01]  /*2b60*/  IMAD.MOV.U32 R6, RZ, RZ, R10 ;  /* 0x000000ffff067224 */ /* 0x000fe200078e000a */
[----:B------:R-:W-:-:S05]  /*2b70*/  MOV R7, R11 ;  /* 0x0000000b00077202 */ /* 0x000fca0000000f00 */
[----:B------:R-:W2:Y:S02]  /*2b80*/  LDG.E R6, desc[UR36][R6.64] ;  /* 0x0000002406067981 */ /* 0x000ea4000c1e1900 */
[----:B0-2---:R-:W0:Y:S02]  /*2b90*/  F2I.TRUNC.NTZ R3, R6 ;  /* 0x0000000600037305 */ /* 0x005e24000020f100 */
[----:B0-----:R-:W-:-:S05]  /*2ba0*/  IMAD.WIDE R2, R3, 0x4, R4 ;  /* 0x0000000403027825 */ /* 0x001fca00078e0204 */
[----:B------:R-:W2:Y:S01]  /*2bb0*/  LD.E R8, desc[UR36][R2.64] ;  /* 0x0000002402087980 */ /* 0x000ea2000c101900 */
[----:B------:R-:W-:Y:S02]  /*2bc0*/  IADD3 R0, PT, PT, R0, 0x1, RZ ;  /* 0x0000000100007810 */ /* 0x000fe40007ffe0ff */
[----:B------:R-:W-:Y:S02]  /*2bd0*/  IADD3 R10, P1, PT, R10, 0x10, RZ ;  /* 0x000000100a0a7810 */ /* 0x000fe40007f3e0ff */
[----:B------:R-:W-:-:S03]  /*2be0*/  ISETP.NE.AND P0, PT, R0, RZ, PT ;  /* 0x000000ff0000720c */ /* 0x000fc60003f05270 */
[----:B------:R-:W-:Y:S02]  /*2bf0*/  IMAD.X R11, RZ, RZ, R11, P1 ;  /* 0x000000ffff0b7224 */ /* 0x000fe400008e060b */
[----:B--2---:R-:W-:-:S05]  /*2c00*/  VIADD R9, R8, 0x1 ;  /* 0x0000000108097836 */ /* 0x004fca0000000000 */
[----:B------:R0:W-:Y:S03]  /*2c10*/  ST.E desc[UR36][R2.64], R9 ;  /* 0x0000000902007985 */ /* 0x0001e6000c101924 */
[----:B------:R-:W-:Y:S05]  /*2c20*/  @P0 BRA `(.L_x_33) ;  /* 0xfffffffc00cc0947 */ /* 0x000fea000383ffff */
.L_x_30:
[----:B------:R-:W-:Y:S05]  /*2c30*/  BSYNC.RECONVERGENT B0 ;  /* 0x0000000000007941 */ /* 0x000fea0003800200 */
.L_x_27:
[----:B------:R-:W5:Y:S01]  /*2c40*/  LDCU UR4, c[0x0][0x3a0] ;  /* 0x00007400ff0477ac */ /* 0x000f620008000800 */
[----:B------:R-:W-:Y:S01]  /*2c50*/  HFMA2 R16, -RZ, RZ, 0, 0 ;  /* 0x00000000ff107431 */ /* 0x000fe200000001ff */
[----:B-----5:R-:W-:-:S09]  /*2c60*/  UISETP.GE.AND UP0, UPT, UR4, 0x2, UPT ;  /* 0x000000020400788c */ /* 0x020fd2000bf06270 */
[----:B------:R-:W-:Y:S05]  /*2c70*/  BRA.U !UP0, `(.L_x_34) ;  /* 0x0000000108ac7547 */ /* 0x000fea000b800000 */
[----:B------:R2:W5:Y:S01]  /*2c80*/  LD.E R0, desc[UR36][R4.64] ;  /* 0x0000002404007980 */ /* 0x000562000c101900 */
[----:B------:R-:W-:Y:S01]  /*2c90*/  BSSY.RECONVERGENT B0, `(.L_x_34) ;  /* 0x0000029000007945 */ /* 0x000fe20003800200 */
[----:B01-34-:R-:W-:Y:S01]  /*2ca0*/  IMAD.MOV.U32 R9, RZ, RZ, 0x1 ;  /* 0x00000001ff097424 */ /* 0x01bfe200078e00ff */
[----:B------:R-:W-:-:S07]  /*2cb0*/  MOV R16, RZ ;  /* 0x000000ff00107202 */ /* 0x000fce0000000f00 */
.L_x_38:
[----:B--2---:R-:W-:-:S06]  /*2cc0*/  IMAD.WIDE.U32 R2, R9, 0x4, R4 ;  /* 0x0000000409027825 */ /* 0x004fcc00078e0004 */
[----:B------:R-:W2:Y:S01]  /*2cd0*/  LD.E R3, desc[UR36][R2.64] ;  /* 0x0000002402037980 */ /* 0x000ea2000c101900 */
[----:B------:R-:W-:Y:S01]  /*2ce0*/  BSSY.RECONVERGENT B1, `(.L_x_35) ;  /* 0x000001f000017945 */ /* 0x000fe20003800200 */
[----:B------:R-:W-:Y:S01]  /*2cf0*/  IMAD.MOV.U32 R8, RZ, RZ, R16 ;  /* 0x000000ffff087224 */ /* 0x000fe200078e0010 */
[-C--:B-----5:R-:W-:Y:S01]  /*2d00*/  MOV R13, R0.reuse ;  /* 0x00000000000d7202 */ /* 0x0a0fe20000000f00 */
[----:B------:R-:W-:Y:S01]  /*2d10*/  IMAD.MOV.U32 R16, RZ, RZ, R9 ;  /* 0x000000ffff107224 */ /* 0x000fe200078e0009 */
[----:B--2---:R-:W-:Y:S02]  /*2d20*/  ISETP.GT.AND P0, PT, R3, R0, PT ;  /* 0x000000000300720c */ /* 0x004fe40003f04270 */
[----:B------:R-:W-:-:S11]  /*2d30*/  MOV R0, R3 ;  /* 0x0000000300007202 */ /* 0x000fd60000000f00 */
[----:B------:R-:W-:Y:S05]  /*2d40*/  @P0 BRA `(.L_x_36) ;  /* 0x0000000000600947 */ /* 0x000fea0003800000 */
[----:B------:R-:W0:Y:S01]  /*2d50*/  LDC R2, c[0x0][0x3b8] ;  /* 0x0000ee00ff027b82 */ /* 0x000e220000000800 */
[----:B------:R-:W-:Y:S01]  /*2d60*/  ISETP.NE.AND P0, PT, R13, R0, PT ;  /* 0x000000000d00720c */ /* 0x000fe20003f05270 */
[----:B------:R-:W-:-:S03]  /*2d70*/  IMAD.MOV.U32 R16, RZ, RZ, R8 ;  /* 0x000000ffff107224 */ /* 0x000fc600078e0008 */
[----:B------:R-:W-:Y:S02]  /*2d80*/  ISETP.EQ.OR P0, PT, R0, RZ, P0 ;  /* 0x000000ff0000720c */ /* 0x000fe40000702670 */
[----:B------:R-:W-:Y:S02]  /*2d90*/  MOV R0, R13 ;  /* 0x0000000d00007202 */ /* 0x000fe40000000f00 */
[----:B0-----:R-:W-:-:S13]  /*2da0*/  ISETP.LT.OR P0, PT, R2, 0x1, P0 ;  /* 0x000000010200780c */ /* 0x001fda0000701670 */
[----:B------:R-:W-:Y:S05]  /*2db0*/  @P0 BRA `(.L_x_36) ;  /* 0x0000000000440947 */ /* 0x000fea0003800000 */
[----:B------:R-:W0:Y:S01]  /*2dc0*/  LDC.64 R6, c[0x0][0x3b0] ;  /* 0x0000ec00ff067b82 */ /* 0x000e220000000a00 */
[----:B------:R-:W-:Y:S01]  /*2dd0*/  I2FP.F32.U32 R10, R9 ;  /* 0x00000009000a7245 */ /* 0x000fe20000201000 */
[----:B------:R-:W-:Y:S01]  /*2de0*/  IMAD.MOV.U32 R11, RZ, RZ, RZ ;  /* 0x000000ffff0b7224 */ /* 0x000fe200078e00ff */
[----:B------:R-:W-:-:S07]  /*2df0*/  I2FP.F32.S32 R12, R8 ;  /* 0x00000008000c7245 */ /* 0x000fce0000201400 */
.L_x_37:
[----:B0-----:R-:W-:-:S06]  /*2e00*/  IMAD.WIDE.U32 R2, R11, 0x10, R6 ;  /* 0x000000100b027825 */ /* 0x001fcc00078e0006 */
[----:B------:R-:W2:Y:S01]  /*2e10*/  LDG.E R3, desc[UR36][R2.64+0x4] ;  /* 0x0000042402037981 */ /* 0x000ea2000c1e1900 */
[----:B------:R-:W-:Y:S01]  /*2e20*/  MOV R16, R9 ;  /* 0x0000000900107202 */ /* 0x000fe20000000f00 */
[----:B------:R-:W-:Y:S01]  /*2e30*/  IMAD.MOV.U32 R0, RZ, RZ, R13 ;  /* 0x000000ffff007224 */ /* 0x000fe200078e000d */
[----:B--2---:R-:W-:-:S13]  /*2e40*/  FSETP.NEU.AND P0, PT, R3, R10, PT ;  /* 0x0000000a0300720b */ /* 0x004fda0003f0d000 */
[----:B------:R-:W-:Y:S05]  /*2e50*/  @!P0 BRA `(.L_x_36) ;  /* 0x00000000001c8947 */ /* 0x000fea0003800000 */
[----:B------:R-:W0:Y:S01]  /*2e60*/  LDCU UR4, c[0x0][0x3b8] ;  /* 0x00007700ff0477ac */ /* 0x000e220008000800 */
[----:B------:R-:W-:Y:S01]  /*2e70*/  IADD3 R11, PT, PT, R11, 0x1, RZ ;  /* 0x000000010b0b7810 */ /* 0x000fe20007ffe0ff */
[----:B------:R-:W-:Y:S01]  /*2e80*/  IMAD.MOV.U32 R16, RZ, RZ, R8 ;  /* 0x000000ffff107224 */ /* 0x000fe200078e0008 */
[----:B------:R-:W-:Y:S02]  /*2e90*/  FSETP.NEU.AND P1, PT, R3, R12, PT ;  /* 0x0000000c0300720b */ /* 0x000fe40003f2d000 */
[----:B------:R-:W-:Y:S02]  /*2ea0*/  MOV R0, R13 ;  /* 0x0000000d00007202 */ /* 0x000fe40000000f00 */
[----:B0-----:R-:W-:-:S13]  /*2eb0*/  ISETP.GE.AND P0, PT, R11, UR4, PT ;  /* 0x000000040b007c0c */ /* 0x001fda000bf06270 */
[----:B------:R-:W-:Y:S05]  /*2ec0*/  @!P0 BRA P1, `(.L_x_37) ;  /* 0xfffffffc00cc8947 */ /* 0x000fea000083ffff */
.L_x_36:
[----:B------:R-:W-:Y:S05]  /*2ed0*/  BSYNC.RECONVERGENT B1 ;  /* 0x0000000000017941 */ /* 0x000fea0003800200 */
.L_x_35:
[----:B------:R-:W0:Y:S01]  /*2ee0*/  LDCU UR4, c[0x0][0x3a0] ;  /* 0x00007400ff0477ac */ /* 0x000e220008000800 */
[----:B------:R-:W-:-:S04]  /*2ef0*/  IADD3 R9, PT, PT, R9, 0x1, RZ ;  /* 0x0000000109097810 */ /* 0x000fc80007ffe0ff */
[----:B0-----:R-:W-:-:S13]  /*2f00*/  ISETP.NE.AND P0, PT, R9, UR4, PT ;  /* 0x0000000409007c0c */ /* 0x001fda000bf05270 */
[----:B------:R-:W-:Y:S05]  /*2f10*/  @P0 BRA `(.L_x_38) ;  /* 0xfffffffc00680947 */ /* 0x000fea000383ffff */
[----:B------:R-:W-:Y:S05]  /*2f20*/  BSYNC.RECONVERGENT B0 ;  /* 0x0000000000007941 */ /* 0x000fea0003800200 */
.L_x_34:
[----:B------:R-:W-:-:S04]  /*2f30*/  MOV R0, 0x8 ;  /* 0x0000000800007802 */ /* 0x000fc80000000f00 */
[----:B012---:R0:W1:Y:S03]  /*2f40*/  LDC.64 R2, c[0x4][R0] ;  /* 0x0100000000027b82 */ /* 0x0070660000000a00 */
[----:B------:R-:W-:-:S07]  /*2f50*/  LEPC R20, `(.L_x_39) ;  /* 0x000000001014794e */ /* 0x000fce0000000000 */
[----:B01-34-:R-:W-:Y:S05]  /*2f60*/  CALL.ABS.NOINC R2 ;  /* 0x0000000002007343 */ /* 0x01bfea0003c00000 */
.L_x_39:
[----:B------:R-:W0:Y:S08]  /*2f70*/  LDC R5, c[0x0][0x3a8] ;  /* 0x0000ea00ff057b82 */ /* 0x000e300000000800 */
[----:B------:R-:W0:Y:S02]  /*2f80*/  LDC.64 R2, c[0x0][0x398] ;  /* 0x0000e600ff027b82 */ /* 0x000e240000000a00 */
[----:B0-----:R-:W-:-:S05]  /*2f90*/  IMAD.WIDE R2, R5, 0x4, R2 ;  /* 0x0000000405027825 */ /* 0x001fca00078e0202 */
[----:B------:R-:W-:Y:S01]  /*2fa0*/  STG.E desc[UR36][R2.64], R16 ;  /* 0x0000001002007986 */ /* 0x000fe2000c101924 */
[----:B------:R-:W-:Y:S05]  /*2fb0*/  EXIT ;  /* 0x000000000000794d */ /* 0x000fea0003800000 */
.L_x_40:
[----:B------:R-:W-:-:S00]  /*2fc0*/  BRA `(.L_x_40) ;  /* 0xfffffffc00fc7947 */ /* 0x000fc0000383ffff */
[----:B------:R-:W-:-:S00]  /*2fd0*/  NOP ;  /* 0x0000000000007918 */ /* 0x000fc00000000000 */
        /* <DEDUP_REMOVED lines=10> */
.L_x_63:


//--------------------- .text._Z9findClassPfS_PiP6float4iiiii --------------------------
	.section	.text._Z9findClassPfS_PiP6float4iiiii,"ax",@progbits
	.align	128
        .global         _Z9findClassPfS_PiP6float4iiiii
        .type           _Z9findClassPfS_PiP6float4iiiii,@function
        .size           _Z9findClassPfS_PiP6float4iiiii,(.L_x_64 - _Z9findClassPfS_PiP6float4iiiii)
        .other          _Z9findClassPfS_PiP6float4iiiii,@"STO_CUDA_ENTRY STV_DEFAULT"
_Z9findClassPfS_PiP6float4iiiii:
.text._Z9findClassPfS_PiP6float4iiiii:
[----:B------:R-:W-:Y:S01]  /*0000*/  LDC R1, c[0x0][0x37c] ;  /* 0x0000df00ff017b82 */ /* 0x000fe20000000800 */
[----:B------:R-:W0:Y:S01]  /*0010*/  S2R R3, SR_TID.X ;  /* 0x0000000000037919 */ /* 0x000e220000002100 */
[----:B------:R-:W0:Y:S06]  /*0020*/  LDCU UR5, c[0x0][0x360] ;  /* 0x00006c00ff0577ac */ /* 0x000e2c0008000800 */
[----:B------:R-:W1:Y:S01]  /*0030*/  S2UR UR6, SR_CgaCtaId ;  /* 0x00000000000679c3 */ /* 0x000e620000008800 */
[----:B------:R-:W-:Y:S01]  /*0040*/  HFMA2 R5, -RZ, RZ, -2, 0 ;  /* 0xc0000000ff057431 */ /* 0x000fe200000001ff */
[----:B------:R-:W0:Y:S01]  /*0050*/  S2R R0, SR_CTAID.X ;  /* 0x0000000000007919 */ /* 0x000e220000002500 */
[----:B------:R-:W2:Y:S01]  /*0060*/  LDCU.64 UR8, c[0x0][0x3a8] ;  /* 0x00007500ff0877ac */ /* 0x000ea20008000a00 */
[----:B------:R-:W-:-:S02]  /*0070*/  IMAD.MOV.U32 R4, RZ, RZ, -0x40800000 ;  /* 0xbf800000ff047424 */ /* 0x000fc400078e00ff */
[----:B------:R-:W-:Y:S01]  /*0080*/  IMAD.MOV.U32 R6, RZ, RZ, -0x40800000 ;  /* 0xbf800000ff067424 */ /* 0x000fe200078e00ff */
[----:B------:R-:W-:Y:S01]  /*0090*/  UMOV UR4, 0x400 ;  /* 0x0000040000047882 */ /* 0x000fe20000000000 */
[----:B------:R-:W-:Y:S01]  /*00a0*/  IMAD.MOV.U32 R7, RZ, RZ, -0x40800000 ;  /* 0xbf800000ff077424 */ /* 0x000fe200078e00ff */
[----:B-1----:R-:W-:Y:S01]  /*00b0*/  ULEA UR4, UR6, UR4, 0x18 ;  /* 0x0000000406047291 */ /* 0x002fe2000f8ec0ff */
[----:B0-----:R-:W-:-:S04]  /*00c0*/  IMAD R2, R0, UR5, R3 ;  /* 0x0000000500027c24 */ /* 0x001fc8000f8e0203 */
[----:B--2---:R-:W-:Y:S01]  /*00d0*/  VIADD R10, R2, UR9 ;  /* 0x00000009020a7c36 */ /* 0x004fe20008000000 */
[----:B------:R-:W-:-:S04]  /*00e0*/  LEA R2, R3, UR4, 0x4 ;  /* 0x0000000403027c11 */ /* 0x000fc8000f8e20ff */
[----:B------:R-:W-:Y:S01]  /*00f0*/  ISETP.GE.AND P0, PT, R10, UR8, PT ;  /* 0x000000080a007c0c */ /* 0x000fe2000bf06270 */
[----:B------:R0:W-:-:S12]  /*0100*/  STS.128 [R2], R4 ;  /* 0x0000000402007388 */ /* 0x0001d80000000c00 */
[----:B------:R-:W-:Y:S05]  /*0110*/  @P0 EXIT ;  /* 0x000000000000094d */ /* 0x000fea0003800000 */
[----:B------:R-:W1:Y:S01]  /*0120*/  LDCU UR6, c[0x0][0x3a0] ;  /* 0x00007400ff0677ac */ /* 0x000e620008000800 */
[----:B0-----:R-:W-:Y:S01]  /*0130*/  IMAD.MOV.U32 R2, RZ, RZ, RZ ;  /* 0x000000ffff027224 */ /* 0x001fe200078e00ff */
[----:B------:R-:W0:Y:S01]  /*0140*/  LDCU UR4, c[0x0][0x3b0] ;  /* 0x00007600ff0477ac */ /* 0x000e220008000800 */
[----:B------:R-:W2:Y:S01]  /*0150*/  LDCU.64 UR8, c[0x0][0x358] ;  /* 0x00006b00ff0877ac */ /* 0x000ea20008000a00 */
[----:B-1----:R-:W-:Y:S02]  /*0160*/  UISETP.GE.AND UP0, UPT, UR6, 0x1, UPT ;  /* 0x000000010600788c */ /* 0x002fe4000bf06270 */
[----:B------:R-:W-:-:S05]  /*0170*/  MOV R3, UR6 ;  /* 0x0000000600037c02 */ /* 0x000fca0008000f00 */
[----:B0-----:R-:W-:-:S05]  /*0180*/  IMAD R3, R3, UR4, RZ ;  /* 0x0000000403037c24 */ /* 0x001fca000f8e02ff */
[----:B------:R-:W-:Y:S01]  /*0190*/  SHF.R.S32.HI R12, RZ, 0x1f, R3 ;  /* 0x0000001fff0c7819 */ /* 0x000fe20000011403 */
[----:B--2---:R-:W-:Y:S06]  /*01a0*/  BRA.U !UP0, `(.L_x_41) ;  /* 0x0000000508f87547 */ /* 0x004fec000b800000 */
[----:B------:R-:W-:Y:S02]  /*01b0*/  UISETP.GE.U32.AND UP0, UPT, UR6, 0x8, UPT ;  /* 0x000000080600788c */ /* 0x000fe4000bf06070 */
[----:B------:R-:W-:Y:S01]  /*01c0*/  IMAD R9, R10, UR6, RZ ;  /* 0x000000060a097c24 */ /* 0x000fe2000f8e02ff */
[----:B------:R-:W-:Y:S01]  /*01d0*/  ULOP3.LUT UR7, UR6, 0x7, URZ, 0xc0, !UPT ;  /* 0x0000000706077892 */ /* 0x000fe2000f8ec0ff */
[----:B------:R-:W-:Y:S01]  /*01e0*/  IMAD.MOV.U32 R14, RZ, RZ, RZ ;  /* 0x000000ffff0e7224 */ /* 0x000fe200078e00ff */
[----:B------:R-:W-:Y:S02]  /*01f0*/  MOV R2, RZ ;  /* 0x000000ff00027202 */ /* 0x000fe40000000f00 */
[----:B------:R-:W-:Y:S01]  /*0200*/  SHF.R.S32.HI R8, RZ, 0x1f, R9 ;  /* 0x0000001fff087819 */ /* 0x000fe20000011409 */
[----:B------:R-:W-:Y:S01]  /*0210*/  UISETP.NE.AND UP1, UPT, UR7, URZ, UPT ;  /* 0x000000ff0700728c */ /* 0x000fe2000bf25270 */
[----:B------:R-:W-:Y:S10]  /*0220*/  BRA.U !UP0, `(.L_x_42) ;  /* 0x0000000108c47547 */ /* 0x000ff4000b800000 */
[----:B------:R-:W-:Y:S01]  /*0230*/  ULOP3.LUT UR4, UR6, 0x7ffffff8, URZ, 0xc0, !UPT ;  /* 0x7ffffff806047892 */ /* 0x000fe2000f8ec0ff */
[----:B------:R-:W-:-:S05]  /*0240*/  IMAD.MOV.U32 R2, RZ, RZ, RZ ;  /* 0x000000ffff027224 */ /* 0x000fca00078e00ff */
[----:B------:R-:W-:Y:S01]  /*0250*/  IMAD.U32 R14, RZ, RZ, UR4 ;  /* 0x00000004ff0e7e24 */ /* 0x000fe2000f8e00ff */
[----:B------:R-:W-:-:S06]  /*0260*/  UMOV UR4, URZ ;  /* 0x000000ff00047c82 */ /* 0x000fcc0008000000 */
.L_x_43:
[----:B------:R-:W0:Y:S01]  /*0270*/  LDC.64 R6, c[0x0][0x388] ;  /* 0x0000e200ff067b82 */ /* 0x000e220000000a00 */
[----:B------:R-:W-:Y:S02]  /*0280*/  IADD3 R11, P1, PT, R9, UR4, RZ ;  /* 0x00000004090b7c10 */ /* 0x000fe4000ff3e0ff */
[----:B------:R-:W-:-:S03]  /*0290*/  IADD3 R13, P0, PT, R3, UR4, RZ ;  /* 0x00000004030d7c10 */ /* 0x000fc6000ff1e0ff */
[----:B------:R-:W-:Y:S01]  /*02a0*/  IMAD.X R16, RZ, RZ, R8, P1 ;  /* 0x000000ffff107224 */ /* 0x000fe200008e0608 */
[----:B------:R-:W-:Y:S01]  /*02b0*/  IADD3.X R18, PT, PT, RZ, R12, RZ, P0, !PT ;  /* 0x0000000cff127210 */ /* 0x000fe200007fe4ff */
[----:B------:R-:W1:Y:S01]  /*02c0*/  LDC.64 R4, c[0x0][0x380] ;  /* 0x0000e000ff047b82 */ /* 0x000e620000000a00 */
[----:B0-----:R-:W-:-:S04]  /*02d0*/  LEA R6, P0, R13, R6, 0x2 ;  /* 0x000000060d067211 */ /* 0x001fc800078010ff */
[----:B------:R-:W-:Y:S02]  /*02e0*/  LEA.HI.X R7, R13, R7, R18, 0x2, P0 ;  /* 0x000000070d077211 */ /* 0x000fe400000f1412 */
[----:B-1----:R-:W-:-:S03]  /*02f0*/  LEA R4, P1, R11, R4, 0x2 ;  /* 0x000000040b047211 */ /* 0x002fc600078210ff */
[----:B------:R-:W2:Y:S01]  /*0300*/  LDG.E R25, desc[UR8][R6.64] ;  /* 0x0000000806197981 */ /* 0x000ea2000c1e1900 */
[----:B------:R-:W-:-:S03]  /*0310*/  LEA.HI.X R5, R11, R5, R16, 0x2, P1 ;  /* 0x000000050b057211 */ /* 0x000fc600008f1410 */
[----:B------:R-:W3:Y:S04]  /*0320*/  LDG.E R21, desc[UR8][R6.64+0x4] ;  /* 0x0000040806157981 */ /* 0x000ee8000c1e1900 */
[----:B------:R-:W2:Y:S04]  /*0330*/  LDG.E R27, desc[UR8][R4.64] ;  /* 0x00000008041b7981 */ /* 0x000ea8000c1e1900 */
[----:B------:R-:W3:Y:S04]  /*0340*/  LDG.E R24, desc[UR8][R4.64+0x4] ;  /* 0x0000040804187981 */ /* 0x000ee8000c1e1900 */
[----:B------:R-:W4:Y:S04]  /*0350*/  LDG.E R22, desc[UR8][R6.64+0x8] ;  /* 0x0000080806167981 */ /* 0x000f28000c1e1900 */
[----:B------:R-:W4:Y:S04]  /*0360*/  LDG.E R19, desc[UR8][R4.64+0x8] ;  /* 0x0000080804137981 */ /* 0x000f28000c1e1900 */
[----:B------:R-:W5:Y:S04]  /*0370*/  LDG.E R20, desc[UR8][R6.64+0xc] ;  /* 0x00000c0806147981 */ /* 0x000f68000c1e1900 */
        /* <DEDUP_REMOVED lines=8> */
[----:B------:R-:W5:Y:S01]  /*0400*/  LDG.E R28, desc[UR8][R4.64+0x1c] ;  /* 0x00001c08041c7981 */ /* 0x000f62000c1e1900 */
[----:B------:R-:W-:-:S06]  /*0410*/  UIADD3 UR4, UPT, UPT, UR4, 0x8, URZ ;  /* 0x0000000804047890 */ /* 0x000fcc000fffe0ff */
[----:B------:R-:W-:Y:S01]  /*0420*/  ISETP.NE.AND P0, PT, R14, UR4, PT ;  /* 0x000000040e007c0c */ /* 0x000fe2000bf05270 */
[----:B--2---:R-:W-:-:S04]  /*0430*/  FADD R25, R25, -R27 ;  /* 0x8000001b19197221 */ /* 0x004fc80000000000 */
[----:B------:R-:W-:Y:S01]  /*0440*/  FFMA R2, R25, R25, R2 ;  /* 0x0000001919027223 */ /* 0x000fe20000000002 */
[----:B---3--:R-:W-:-:S04]  /*0450*/  FADD R21, R21, -R24 ;  /* 0x8000001815157221 */ /* 0x008fc80000000000 */
[----:B------:R-:W-:Y:S01]  /*0460*/  FFMA R2, R21, R21, R2 ;  /* 0x0000001515027223 */ /* 0x000fe20000000002 */
[----:B----4-:R-:W-:-:S04]  /*0470*/  FADD R19, R22, -R19 ;  /* 0x8000001316137221 */ /* 0x010fc80000000000 */
[----:B------:R-:W-:Y:S01]  /*0480*/  FFMA R2, R19, R19, R2 ;  /* 0x0000001313027223 */ /* 0x000fe20000000002 */
[----:B-----5:R-:W-:-:S04]  /*0490*/  FADD R17, R20, -R17 ;  /* 0x8000001114117221 */ /* 0x020fc80000000000 */
[----:B------:R-:W-:Y:S01]  /*04a0*/  FFMA R2, R17, R17, R2 ;  /* 0x0000001111027223 */ /* 0x000fe20000000002 */
[----:B------:R-:W-:-:S04]  /*04b0*/  FADD R15, R18, -R15 ;  /* 0x8000000f120f7221 */ /* 0x000fc80000000000 */
[----:B------:R-:W-:Y:S01]  /*04c0*/  FFMA R2, R15, R15, R2 ;  /* 0x0000000f0f027223 */ /* 0x000fe20000000002 */
[----:B------:R-:W-:-:S04]  /*04d0*/  FADD R13, R16, -R13 ;  /* 0x8000000d100d7221 */ /* 0x000fc80000000000 */
[----:B------:R-:W-:Y:S01]  /*04e0*/  FFMA R2, R13, R13, R2 ;  /* 0x0000000d0d027223 */ /* 0x000fe20000000002 */
[----:B------:R-:W-:-:S04]  /*04f0*/  FADD R11, R11, -R26 ;  /* 0x8000001a0b0b7221 */ /* 0x000fc80000000000 */
[----:B------:R-:W-:Y:S01]  /*0500*/  FFMA R2, R11, R11, R2 ;  /* 0x0000000b0b027223 */ /* 0x000fe20000000002 */
[----:B------:R-:W-:-:S04]  /*0510*/  FADD R23, R23, -R28 ;  /* 0x8000001c17177221 */ /* 0x000fc80000000000 */
[----:B------:R-:W-:Y:S01]  /*0520*/  FFMA R2, R23, R23, R2 ;  /* 0x0000001717027223 */ /* 0x000fe20000000002 */
[----:B------:R-:W-:Y:S06]  /*0530*/  @P0 BRA `(.L_x_43) ;  /* 0xfffffffc004c0947 */ /* 0x000fec000383ffff */
.L_x_42:
[----:B------:R-:W-:Y:S05]  /*0540*/  BRA.U !UP1, `(.L_x_41) ;  /* 0x0000000509107547 */ /* 0x000fea000b800000 */
[----:B------:R-:W-:Y:S02]  /*0550*/  UISETP.GE.U32.AND UP0, UPT, UR7, 0x4, UPT ;  /* 0x000000040700788c */ /* 0x000fe4000bf06070 */
[----:B------:R-:W-:-:S04]  /*0560*/  ULOP3.LUT UR4, UR6, 0x3, URZ, 0xc0, !UPT ;  /* 0x0000000306047892 */ /* 0x000fc8000f8ec0ff */
[----:B------:R-:W-:-:S03]  /*0570*/  UISETP.NE.AND UP1, UPT, UR4, URZ, UPT ;  /* 0x000000ff0400728c */ /* 0x000fc6000bf25270 */
[----:B------:R-:W-:Y:S08]  /*0580*/  BRA.U !UP0, `(.L_x_44) ;  /* 0x00000001086c7547 */ /* 0x000ff0000b800000 */
[----:B------:R-:W0:Y:S01]  /*0590*/  LDC.64 R4, c[0x0][0x388] ;  /* 0x0000e200ff047b82 */ /* 0x000e220000000a00 */
[-C--:B------:R-:W-:Y:S02]  /*05a0*/  IADD3 R13, P0, PT, R3, R14.reuse, RZ ;  /* 0x0000000e030d7210 */ /* 0x080fe40007f1e0ff */
[----:B------:R-:W-:-:S03]  /*05b0*/  IADD3 R11, P1, PT, R9, R14, RZ ;  /* 0x0000000e090b7210 */ /* 0x000fc60007f3e0ff */
        /* <DEDUP_REMOVED lines=9> */
[----:B------:R-:W4:Y:S04]  /*0650*/  LDG.E R11, desc[UR8][R4.64] ;  /* 0x00000008040b7981 */ /* 0x000f28000c1e1900 */
[----:B------:R-:W4:Y:S04]  /*0660*/  LDG.E R16, desc[UR8][R6.64] ;  /* 0x0000000806107981 */ /* 0x000f28000c1e1900 */
[----:B------:R-:W2:Y:S04]  /*0670*/  LDG.E R18, desc[UR8][R6.64+0x4] ;  /* 0x0000040806127981 */ /* 0x000ea8000c1e1900 */
[----:B------:R-:W3:Y:S04]  /*0680*/  LDG.E R20, desc[UR8][R6.64+0x8] ;  /* 0x0000080806147981 */ /* 0x000ee8000c1e1900 */
[----:B------:R-:W5:Y:S04]  /*0690*/  LDG.E R17, desc[UR8][R4.64+0xc] ;  /* 0x00000c0804117981 */ /* 0x000f68000c1e1900 */
[----:B------:R-:W5:Y:S01]  /*06a0*/  LDG.E R22, desc[UR8][R6.64+0xc] ;  /* 0x00000c0806167981 */ /* 0x000f62000c1e1900 */
[----:B------:R-:W-:-:S02]  /*06b0*/  VIADD R14, R14, 0x4 ;  /* 0x000000040e0e7836 */ /* 0x000fc40000000000 */
[----:B----4-:R-:W-:-:S04]  /*06c0*/  FADD R11, R11, -R16 ;  /* 0x800000100b0b7221 */ /* 0x010fc80000000000 */
[----:B------:R-:W-:Y:S01]  /*06d0*/  FFMA R2, R11, R11, R2 ;  /* 0x0000000b0b027223 */ /* 0x000fe20000000002 */
[----:B--2---:R-:W-:Y:S01]  /*06e0*/  FADD R13, R13, -R18 ;  /* 0x800000120d0d7221 */ /* 0x004fe20000000000 */
[----:B---3--:R-:W-:-:S03]  /*06f0*/  FADD R15, R15, -R20 ;  /* 0x800000140f0f7221 */ /* 0x008fc60000000000 */
[----:B------:R-:W-:-:S04]  /*0700*/  FFMA R2, R13, R13, R2 ;  /* 0x0000000d0d027223 */ /* 0x000fc80000000002 */
[----:B------:R-:W-:Y:S01]  /*0710*/  FFMA R2, R15, R15, R2 ;  /* 0x0000000f0f027223 */ /* 0x000fe20000000002 */
[----:B-----5:R-:W-:-:S04]  /*0720*/  FADD R17, R17, -R22 ;  /* 0x8000001611117221 */ /* 0x020fc80000000000 */
[----:B------:R-:W-:-:S07]  /*0730*/  FFMA R2, R17, R17, R2 ;  /* 0x0000001111027223 */ /* 0x000fce0000000002 */
.L_x_44:
[----:B------:R-:W-:Y:S05]  /*0740*/  BRA.U !UP1, `(.L_x_41) ;  /* 0x0000000109907547 */ /* 0x000fea000b800000 */
[----:B------:R-:W-:Y:S02]  /*0750*/  UISETP.NE.AND UP0, UPT, UR4, 0x1, UPT ;  /* 0x000000010400788c */ /* 0x000fe4000bf05270 */
[----:B------:R-:W-:-:S04]  /*0760*/  ULOP3.LUT UR4, UR6, 0x1, URZ, 0xc0, !UPT ;  /* 0x0000000106047892 */ /* 0x000fc8000f8ec0ff */
[----:B------:R-:W-:Y:S01]  /*0770*/  UISETP.NE.U32.AND UP1, UPT, UR4, 0x1, UPT ;  /* 0x000000010400788c */ /* 0x000fe2000bf25070 */
[----:B------:R-:W-:-:S04]  /*0780*/  PLOP3.LUT P1, PT, PT, PT, UP0, 0x80, 0x8 ;  /* 0x000000000008781c */ /* 0x000fc80003f2f008 */
[----:B------:R-:W0:Y:S01]  /*0790*/  @UP0 LDCU.128 UR12, c[0x0][0x380] ;  /* 0x00007000ff0c07ac */ /* 0x000e220008000c00 */
[----:B------:R-:W-:-:S05]  /*07a0*/  PLOP3.LUT P0, PT, PT, PT, UP1, 0x80, 0x8 ;  /* 0x000000000008781c */ /* 0x000fca0003f0f018 */
[----:B------:R-:W1:Y:S03]  /*07b0*/  @!UP1 LDCU.128 UR16, c[0x0][0x380] ;  /* 0x00007000ff1097ac */ /* 0x000e660008000c00 */
[-C--:B------:R-:W-:Y:S02]  /*07c0*/  @P1 IADD3 R5, P2, PT, R3, R14.reuse, RZ ;  /* 0x0000000e03051210 */ /* 0x080fe40007f5e0ff */
[----:B------:R-:W-:Y:S01]  /*07d0*/  @P1 IADD3 R7, P4, PT, R9, R14, RZ ;  /* 0x0000000e09071210 */ /* 0x000fe20007f9e0ff */
[----:B------:R-:W-:Y:S01]  /*07e0*/  @P1 VIADD R14, R14, 0x2 ;  /* 0x000000020e0e1836 */ /* 0x000fe20000000000 */
[----:B------:R-:W-:-:S03]  /*07f0*/  @P1 IADD3.X R6, PT, PT, RZ, R12, RZ, P2, !PT ;  /* 0x0000000cff061210 */ /* 0x000fc600017fe4ff */
[----:B------:R-:W-:Y:S01]  /*0800*/  @P1 IMAD.X R20, RZ, RZ, R8, P4 ;  /* 0x000000ffff141224 */ /* 0x000fe200020e0608 */
[----:B------:R-:W-:Y:S02]  /*0810*/  @!P0 IADD3 R11, P2, PT, R3, R14, RZ ;  /* 0x0000000e030b8210 */ /* 0x000fe40007f5e0ff */
[C---:B0-----:R-:W-:Y:S02]  /*0820*/  @P1 LEA R4, P3, R5.reuse, UR14, 0x2 ;  /* 0x0000000e05041c11 */ /* 0x041fe4000f8610ff */
[----:B------:R-:W-:Y:S02]  /*0830*/  @!P0 IADD3.X R18, PT, PT, RZ, R12, RZ, P2, !PT ;  /* 0x0000000cff128210 */ /* 0x000fe400017fe4ff */
[----:B------:R-:W-:Y:S02]  /*0840*/  @P1 LEA.HI.X R5, R5, UR15, R6, 0x2, P3 ;  /* 0x0000000f05051c11 */ /* 0x000fe400098f1406 */
[----:B------:R-:W-:Y:S02]  /*0850*/  @P1 LEA R6, P3, R7, UR12, 0x2 ;  /* 0x0000000c07061c11 */ /* 0x000fe4000f8610ff */
[----:B------:R-:W-:-:S02]  /*0860*/  @!P0 IADD3 R9, P2, PT, R9, R14, RZ ;  /* 0x0000000e09098210 */ /* 0x000fc40007f5e0ff */
[----:B-1----:R-:W-:Y:S02]  /*0870*/  @!P0 LEA R16, P4, R11, UR18, 0x2 ;  /* 0x000000120b108c11 */ /* 0x002fe4000f8810ff */
[----:B------:R-:W-:Y:S01]  /*0880*/  @P1 LEA.HI.X R7, R7, UR13, R20, 0x2, P3 ;  /* 0x0000000d07071c11 */ /* 0x000fe200098f1414 */
[----:B------:R-:W-:Y:S01]  /*0890*/  @!P0 IMAD.X R8, RZ, RZ, R8, P2 ;  /* 0x000000ffff088224 */ /* 0x000fe200010e0608 */
[----:B------:R-:W-:Y:S02]  /*08a0*/  @!P0 LEA R14, P3, R9, UR16, 0x2 ;  /* 0x00000010090e8c11 */ /* 0x000fe4000f8610ff */
[----:B------:R-:W-:Y:S02]  /*08b0*/  @!P0 LEA.HI.X R17, R11, UR19, R18, 0x2, P4 ;  /* 0x000000130b118c11 */ /* 0x000fe4000a0f1412 */
[----:B------:R-:W2:Y:S01]  /*08c0*/  @P1 LDG.E R11, desc[UR8][R4.64] ;  /* 0x00000008040b1981 */ /* 0x000ea2000c1e1900 */
[----:B------:R-:W-:-:S03]  /*08d0*/  @!P0 LEA.HI.X R15, R9, UR17, R8, 0x2, P3 ;  /* 0x00000011090f8c11 */ /* 0x000fc600098f1408 */
[----:B------:R-:W2:Y:S04]  /*08e0*/  @P1 LDG.E R18, desc[UR8][R6.64] ;  /* 0x0000000806121981 */ /* 0x000ea8000c1e1900 */
[----:B------:R-:W3:Y:S04]  /*08f0*/  @P1 LDG.E R8, desc[UR8][R4.64+0x4] ;  /* 0x0000040804081981 */ /* 0x000ee8000c1e1900 */
[----:B------:R-:W3:Y:S04]  /*0900*/  @P1 LDG.E R9, desc[UR8][R6.64+0x4] ;  /* 0x0000040806091981 */ /* 0x000ee8000c1e1900 */
[----:B------:R-:W4:Y:S04]  /*0910*/  @!P0 LDG.E R16, desc[UR8][R16.64] ;  /* 0x0000000810108981 */ /* 0x000f28000c1e1900 */
[----:B------:R-:W4:Y:S01]  /*0920*/  @!P0 LDG.E R15, desc[UR8][R14.64] ;  /* 0x000000080e0f8981 */ /* 0x000f22000c1e1900 */
[----:B--2---:R-:W-:-:S04]  /*0930*/  @P1 FADD R11, R11, -R18 ;  /* 0x800000120b0b1221 */ /* 0x004fc80000000000 */
[----:B------:R-:W-:Y:S01]  /*0940*/  @P1 FFMA R11, R11, R11, R2 ;  /* 0x0000000b0b0b1223 */ /* 0x000fe20000000002 */
[----:B---3--:R-:W-:-:S04]  /*0950*/  @P1 FADD R8, R8, -R9 ;  /* 0x8000000908081221 */ /* 0x008fc80000000000 */
[----:B------:R-:W-:Y:S01]  /*0960*/  @P1 FFMA R2, R8, R8, R11 ;  /* 0x0000000808021223 */ /* 0x000fe2000000000b */
[----:B----4-:R-:W-:-:S04]  /*0970*/  @!P0 FADD R9, R16, -R15 ;  /* 0x8000000f10098221 */ /* 0x010fc80000000000 */
[----:B------:R-:W-:-:S07]  /*0980*/  @!P0 FFMA R2, R9, R9, R2 ;  /* 0x0000000909028223 */ /* 0x000fce0000000002 */
.L_x_41:
[----:B------:R-:W0:Y:S02]  /*0990*/  LDC.64 R4, c[0x0][0x390] ;  /* 0x0000e400ff047b82 */ /* 0x000e240000000a00 */
[----:B0-----:R-:W-:-:S05]  /*09a0*/  IMAD.WIDE R4, R10, 0x4, R4 ;  /* 0x000000040a047825 */ /* 0x001fca00078e0204 */
[----:B------:R0:W5:Y:S01]  /*09b0*/  LDG.E R11, desc[UR8][R4.64] ;  /* 0x00000008040b7981 */ /* 0x000162000c1e1900 */
[----:B------:R-:W1:Y:S01]  /*09c0*/  LDCU UR4, c[0x0][0x370] ;  /* 0x00006e00ff0477ac */ /* 0x000e620008000800 */
[----:B------:R-:W-:Y:S02]  /*09d0*/  UISETP.GT.AND UP0, UPT, UR6, URZ, UPT ;  /* 0x000000ff0600728c */ /* 0x000fe4000bf04270 */
[----:B-1----:R-:W-:-:S07]  /*09e0*/  UIMAD UR7, UR5, UR4, URZ ;  /* 0x00000004050772a4 */ /* 0x002fce000f8e02ff */
[----:B0-----:R-:W-:Y:S05]  /*09f0*/  BRA.U UP0, `(.L_x_45) ;  /* 0x0000000100447547 */ /* 0x001fea000b800000 */
[----:B------:R-:W0:Y:S01]  /*0a00*/  LDC.64 R6, c[0x0][0x390] ;  /* 0x0000e400ff067b82 */ /* 0x000e220000000a00 */
[----:B------:R-:W-:Y:S01]  /*0a10*/  BSSY.RECONVERGENT B0, `(.L_x_46) ;  /* 0x000000e000007945 */ /* 0x000fe20003800200 */
[----:B------:R-:W-:Y:S01]  /*0a20*/  MOV R3, R10 ;  /* 0x0000000a00037202 */ /* 0x000fe20000000f00 */
[----:B------:R-:W1:Y:S06]  /*0a30*/  LDCU UR4, c[0x0][0x3a8] ;  /* 0x00007500ff0477ac */ /* 0x000e6c0008000800 */
.L_x_49:
[----:B------:R-:W-:Y:S01]  /*0a40*/  FSETP.GT.AND P0, PT, R2, RZ, PT ;  /* 0x000000ff0200720b */ /* 0x000fe20003f04000 */
[----:B------:R-:W-:-:S12]  /*0a50*/  BSSY.RECONVERGENT B1, `(.L_x_47) ;  /* 0x0000006000017945 */ /* 0x000fd80003800200 */
[----:B--2---:R-:W-:Y:S05]  /*0a60*/  @!P0 BRA `(.L_x_48) ;  /* 0x0000000000108947 */ /* 0x004fea0003800000 */
[----:B0-----:R-:W-:-:S05]  /*0a70*/  IMAD.WIDE R4, R3, 0x4, R6 ;  /* 0x0000000403047825 */ /* 0x001fca00078e0206 */
[----:B-----5:R2:W5:Y:S01]  /*0a80*/  LDG.E R11, desc[UR8][R4.64] ;  /* 0x00000008040b7981 */ /* 0x020562000c1e1900 */
[----:B------:R-:W-:Y:S02]  /*0a90*/  HFMA2 R2, -RZ, RZ, 0, 0 ;  /* 0x00000000ff027431 */ /* 0x000fe400000001ff */
[----:B------:R-:W-:-:S07]  /*0aa0*/  IMAD.MOV.U32 R10, RZ, RZ, R3 ;  /* 0x000000ffff0a7224 */ /* 0x000fce00078e0003 */
.L_x_48:
[----:B-1----:R-:W-:Y:S05]  /*0ab0*/  BSYNC.RECONVERGENT B1 ;  /* 0x0000000000017941 */ /* 0x002fea0003800200 */
.L_x_47:
[----:B------:R-:W-:-:S05]  /*0ac0*/  VIADD R3, R3, UR7 ;  /* 0x0000000703037c36 */ /* 0x000fca0008000000 */
[----:B------:R-:W-:-:S13]  /*0ad0*/  ISETP.GE.AND P0, PT, R3, UR4, PT ;  /* 0x0000000403007c0c */ /* 0x000fda000bf06270 */
[----:B------:R-:W-:Y:S05]  /*0ae0*/  @!P0 BRA `(.L_x_49) ;  /* 0xfffffffc00d48947 */ /* 0x000fea000383ffff */
[----:B------:R-:W-:Y:S05]  /*0af0*/  BSYNC.RECONVERGENT B0 ;  /* 0x0000000000007941 */ /* 0x000fea0003800200 */
.L_x_46:
[----:B------:R-:W-:Y:S05]  /*0b00*/  BRA `(.L_x_50) ;  /* 0x0000000800647947 */ /* 0x000fea0003800000 */
.L_x_45:
[----:B------:R-:W0:Y:S01]  /*0b10*/  LDC.64 R14, c[0x0][0x388] ;  /* 0x0000e200ff0e7b82 */ /* 0x000e220000000a00 */
[----:B------:R-:W-:Y:S01]  /*0b20*/  BSSY.RECONVERGENT B0, `(.L_x_50) ;  /* 0x0000097000007945 */ /* 0x000fe20003800200 */
[----:B------:R-:W-:Y:S02]  /*0b30*/  ULOP3.LUT UR12, UR6, 0x7ffffff8, URZ, 0xc0, !UPT ;  /* 0x7ffffff8060c7892 */ /* 0x000fe4000f8ec0ff */
[----:B------:R-:W-:Y:S02]  /*0b40*/  ULOP3.LUT UR11, UR6, 0x7, URZ, 0xc0, !UPT ;  /* 0x00000007060b7892 */ /* 0x000fe4000f8ec0ff */
[----:B------:R-:W-:Y:S02]  /*0b50*/  ULOP3.LUT UR6, UR6, 0x3, URZ, 0xc0, !UPT ;  /* 0x0000000306067892 */ /* 0x000fe4000f8ec0ff */
[----:B------:R-:W-:Y:S01]  /*0b60*/  UIADD3 UR10, UPT, UPT, -UR12, URZ, URZ ;  /* 0x000000ff0c0a7290 */ /* 0x000fe2000fffe1ff */
[----:B0-----:R-:W-:Y:S02]  /*0b70*/  LEA R13, P0, R3, R14, 0x2 ;  /* 0x0000000e030d7211 */ /* 0x001fe400078010ff */
[----:B------:R-:W-:-:S02]  /*0b80*/  MOV R14, R10 ;  /* 0x0000000a000e7202 */ /* 0x000fc40000000f00 */
[----:B------:R-:W-:Y:S02]  /*0b90*/  IADD3 R13, P1, PT, R13, 0x10, RZ ;  /* 0x000000100d0d7810 */ /* 0x000fe40007f3e0ff */
[----:B------:R-:W-:-:S05]  /*0ba0*/  LEA.HI.X R15, R3, R15, R12, 0x2, P0 ;  /* 0x0000000f030f7211 */ /* 0x000fca00000f140c */
[----:B------:R-:W-:-:S07]  /*0bb0*/  IMAD.X R15, RZ, RZ, R15, P1 ;  /* 0x000000ffff0f7224 */ /* 0x000fce00008e060f */
.L_x_57:
[----:B0-----:R-:W0:Y:S01]  /*0bc0*/  LDC R9, c[0x0][0x3a0] ;  /* 0x0000e800ff097b82 */ /* 0x001e220000000800 */
[----:B------:R-:W-:Y:S02]  /*0bd0*/  HFMA2 R17, -RZ, RZ, 0, 0 ;  /* 0x00000000ff117431 */ /* 0x000fe400000001ff */
[----:B------:R-:W-:Y:S01]  /*0be0*/  IMAD.MOV.U32 R20, RZ, RZ, RZ ;  /* 0x000000ffff147224 */ /* 0x000fe200078e00ff */
[----:B0-----:R-:W-:Y:S01]  /*0bf0*/  ISETP.GE.U32.AND P0, PT, R9, 0x8, PT ;  /* 0x000000080900780c */ /* 0x001fe20003f06070 */
[----:B------:R-:W-:-:S05]  /*0c00*/  IMAD R21, R14, R9, RZ ;  /* 0x000000090e157224 */ /* 0x000fca00078e02ff */
[----:B------:R-:W-:-:S07]  /*0c10*/  SHF.R.S32.HI R16, RZ, 0x1f, R21 ;  /* 0x0000001fff107819 */ /* 0x000fce0000011415 */
[----:B------:R-:W-:Y:S05]  /*0c20*/  @!P0 BRA `(.L_x_51) ;  /* 0x0000000000c48947 */ /* 0x000fea0003800000 */
[----:B------:R-:W0:Y:S01]  /*0c30*/  LDCU.64 UR14, c[0x0][0x380] ;  /* 0x00007000ff0e77ac */ /* 0x000e220008000a00 */
[----:B------:R-:W-:Y:S01]  /*0c40*/  MOV R17, RZ ;  /* 0x000000ff00117202 */ /* 0x000fe20000000f00 */
[----:B------:R-:W-:Y:S01]  /*0c50*/  IMAD.MOV.U32 R4, RZ, RZ, R13 ;  /* 0x000000ffff047224 */ /* 0x000fe200078e000d */
[----:B------:R-:W-:Y:S01]  /*0c60*/  MOV R5, R15 ;  /* 0x0000000f00057202 */ /* 0x000fe20000000f00 */
[----:B------:R-:W-:Y:S01]  /*0c70*/  IMAD.U32 R8, RZ, RZ, UR10 ;  /* 0x0000000aff087e24 */ /* 0x000fe2000f8e00ff */
[----:B0-----:R-:W-:-:S04]  /*0c80*/  LEA R6, P0, R21, UR14, 0x2 ;  /* 0x0000000e15067c11 */ /* 0x001fc8000f8010ff */
[----:B------:R-:W-:Y:S02]  /*0c90*/  IADD3 R6, P1, PT, R6, 0x10, RZ ;  /* 0x0000001006067810 */ /* 0x000fe40007f3e0ff */
[----:B------:R-:W-:-:S04]  /*0ca0*/  LEA.HI.X R7, R21, UR15, R16, 0x2, P0 ;  /* 0x0000000f15077c11 */ /* 0x000fc800080f1410 */
[----:B------:R-:W-:-:S07]  /*0cb0*/  IADD3.X R7, PT, PT, RZ, R7, RZ, P1, !PT ;  /* 0x00000007ff077210 */ /* 0x000fce0000ffe4ff */
.L_x_52:
[----:B------:R-:W2:Y:S04]  /*0cc0*/  LDG.E R20, desc[UR8][R4.64+-0x10] ;  /* 0xfffff00804147981 */ /* 0x000ea8000c1e1900 */
[----:B------:R-:W2:Y:S04]  /*0cd0*/  LDG.E R25, desc[UR8][R6.64+-0x10] ;  /* 0xfffff00806197981 */ /* 0x000ea8000c1e1900 */
[----:B------:R-:W3:Y:S04]  /*0ce0*/  LDG.E R26, desc[UR8][R4.64+-0xc] ;  /* 0xfffff408041a7981 */ /* 0x000ee8000c1e1900 */
[----:B------:R-:W3:Y:S04]  /*0cf0*/  LDG.E R27, desc[UR8][R6.64+-0xc] ;  /* 0xfffff408061b7981 */ /* 0x000ee8000c1e1900 */
[----:B------:R-:W4:Y:S04]  /*0d00*/  LDG.E R22, desc[UR8][R4.64+-0x8] ;  /* 0xfffff80804167981 */ /* 0x000f28000c1e1900 */
[----:B------:R-:W4:Y:S04]  /*0d10*/  LDG.E R23, desc[UR8][R6.64+-0x8] ;  /* 0xfffff80806177981 */ /* 0x000f28000c1e1900 */
[----:B------:R-:W4:Y:S04]  /*0d20*/  LDG.E R19, desc[UR8][R4.64+-0x4] ;  /* 0xfffffc0804137981 */ /* 0x000f28000c1e1900 */
[----:B------:R-:W4:Y:S01]  /*0d30*/  LDG.E R18, desc[UR8][R6.64+-0x4] ;  /* 0xfffffc0806127981 */ /* 0x000f22000c1e1900 */
[----:B--2---:R-:W-:-:S04]  /*0d40*/  FADD R20, R20, -R25 ;  /* 0x8000001914147221 */ /* 0x004fc80000000000 */
[----:B------:R-:W-:Y:S02]  /*0d50*/  FFMA R24, R20, R20, R17 ;  /* 0x0000001414187223 */ /* 0x000fe40000000011 */
[----:B------:R-:W2:Y:S01]  /*0d60*/  LDG.E R17, desc[UR8][R4.64] ;  /* 0x0000000804117981 */ /* 0x000ea2000c1e1900 */
[----:B---3--:R-:W-:-:S03]  /*0d70*/  FADD R27, R26, -R27 ;  /* 0x8000001b1a1b7221 */ /* 0x008fc60000000000 */
[----:B------:R-:W2:Y:S01]  /*0d80*/  LDG.E R20, desc[UR8][R6.64] ;  /* 0x0000000806147981 */ /* 0x000ea2000c1e1900 */
[----:B------:R-:W-:Y:S01]  /*0d90*/  FFMA R24, R27, R27, R24 ;  /* 0x0000001b1b187223 */ /* 0x000fe20000000018 */
[----:B----4-:R-:W-:Y:S02]  /*0da0*/  FADD R25, R22, -R23 ;  /* 0x8000001716197221 */ /* 0x010fe40000000000 */
[----:B------:R-:W3:Y:S02]  /*0db0*/  LDG.E R23, desc[UR8][R4.64+0x4] ;  /* 0x0000040804177981 */ /* 0x000ee4000c1e1900 */
[----:B------:R-:W-:Y:S02]  /*0dc0*/  FFMA R24, R25, R25, R24 ;  /* 0x0000001919187223 */ /* 0x000fe40000000018 */
[----:B------:R-:W3:Y:S01]  /*0dd0*/  LDG.E R22, desc[UR8][R6.64+0x4] ;  /* 0x0000040806167981 */ /* 0x000ee2000c1e1900 */
[----:B------:R-:W-:-:S03]  /*0de0*/  FADD R25, R19, -R18 ;  /* 0x8000001213197221 */ /* 0x000fc60000000000 */
[----:B------:R-:W4:Y:S04]  /*0df0*/  LDG.E R19, desc[UR8][R4.64+0x8] ;  /* 0x0000080804137981 */ /* 0x000f28000c1e1900 */
[----:B------:R-:W4:Y:S01]  /*0e00*/  LDG.E R18, desc[UR8][R6.64+0x8] ;  /* 0x0000080806127981 */ /* 0x000f22000c1e1900 */
[----:B------:R-:W-:-:S03]  /*0e10*/  FFMA R26, R25, R25, R24 ;  /* 0x00000019191a7223 */ /* 0x000fc60000000018 */
[----:B------:R0:W4:Y:S04]  /*0e20*/  LDG.E R25, desc[UR8][R4.64+0xc] ;  /* 0x00000c0804197981 */ /* 0x000128000c1e1900 */
[----:B------:R1:W4:Y:S01]  /*0e30*/  LDG.E R24, desc[UR8][R6.64+0xc] ;  /* 0x00000c0806187981 */ /* 0x000322000c1e1900 */
[----:B------:R-:W-:-:S05]  /*0e40*/  VIADD R8, R8, 0x8 ;  /* 0x0000000808087836 */ /* 0x000fca0000000000 */
[----:B------:R-:W-:Y:S02]  /*0e50*/  ISETP.NE.AND P0, PT, R8, RZ, PT ;  /* 0x000000ff0800720c */ /* 0x000fe40003f05270 */
[----:B0-----:R-:W-:Y:S02]  /*0e60*/  IADD3 R4, P1, PT, R4, 0x20, RZ ;  /* 0x0000002004047810 */ /* 0x001fe40007f3e0ff */
[----:B-1----:R-:W-:Y:S02]  /*0e70*/  IADD3 R6, P2, PT, R6, 0x20, RZ ;  /* 0x0000002006067810 */ /* 0x002fe40007f5e0ff */
[----:B------:R-:W-:-:S03]  /*0e80*/  IADD3.X R5, PT, PT, RZ, R5, RZ, P1, !PT ;  /* 0x00000005ff057210 */ /* 0x000fc60000ffe4ff */
[----:B------:R-:W-:Y:S02]  /*0e90*/  IMAD.X R7, RZ, RZ, R7, P2 ;  /* 0x000000ffff077224 */ /* 0x000fe400010e0607 */
[----:B--2---:R-:W-:-:S04]  /*0ea0*/  FADD R17, R17, -R20 ;  /* 0x8000001411117221 */ /* 0x004fc80000000000 */
[----:B------:R-:W-:Y:S01]  /*0eb0*/  FFMA R26, R17, R17, R26 ;  /* 0x00000011111a7223 */ /* 0x000fe2000000001a */
[----:B---3--:R-:W-:-:S04]  /*0ec0*/  FADD R23, R23, -R22 ;  /* 0x8000001617177221 */ /* 0x008fc80000000000 */
[----:B------:R-:W-:Y:S01]  /*0ed0*/  FFMA R26, R23, R23, R26 ;  /* 0x00000017171a7223 */ /* 0x000fe2000000001a */
[----:B----4-:R-:W-:-:S04]  /*0ee0*/  FADD R19, R19, -R18 ;  /* 0x8000001213137221 */ /* 0x010fc80000000000 */
[----:B------:R-:W-:Y:S01]  /*0ef0*/  FFMA R26, R19, R19, R26 ;  /* 0x00000013131a7223 */ /* 0x000fe2000000001a */
[----:B------:R-:W-:-:S04]  /*0f00*/  FADD R25, R25, -R24 ;  /* 0x8000001819197221 */ /* 0x000fc80000000000 */
[----:B------:R-:W-:Y:S01]  /*0f10*/  FFMA R17, R25, R25, R26 ;  /* 0x0000001919117223 */ /* 0x000fe2000000001a */
[----:B------:R-:W-:Y:S06]  /*0f20*/  @P0 BRA `(.L_x_52) ;  /* 0xfffffffc00640947 */ /* 0x000fec000383ffff */
[----:B------:R-:W-:-:S07]  /*0f30*/  MOV R20, UR12 ;  /* 0x0000000c00147c02 */ /* 0x000fce0008000f00 */
.L_x_51:
[----:B------:R-:W-:-:S09]  /*0f40*/  UISETP.NE.AND UP0, UPT, UR11, URZ, UPT ;  /* 0x000000ff0b00728c */ /* 0x000fd2000bf05270 */
[----:B------:R-:W-:Y:S05]  /*0f50*/  BRA.U !UP0, `(.L_x_53) ;  /* 0x0000000508187547 */ /* 0x000fea000b800000 */
[----:B------:R-:W-:Y:S02]  /*0f60*/  UIADD3 UR4, UPT, UPT, UR11, -0x1, URZ ;  /* 0xffffffff0b047890 */ /* 0x000fe4000fffe0ff */
[----:B------:R-:W-:Y:S02]  /*0f70*/  UISETP.NE.AND UP1, UPT, UR6, URZ, UPT ;  /* 0x000000ff0600728c */ /* 0x000fe4000bf25270 */
[----:B------:R-:W-:-:S09]  /*0f80*/  UISETP.GE.U32.AND UP0, UPT, UR4, 0x3, UPT ;  /* 0x000000030400788c */ /* 0x000fd2000bf06070 */
[----:B------:R-:W-:Y:S05]  /*0f90*/  BRA.U !UP0, `(.L_x_54) ;  /* 0x00000001086c7547 */ /* 0x000fea000b800000 */
        /* <DEDUP_REMOVED lines=16> */
[----:B------:R-:W3:Y:S04]  /*10a0*/  LDG.E R24, desc[UR8][R4.64+0xc] ;  /* 0x00000c0804187981 */ /* 0x000ee8000c1e1900 */
[----:B------:R-:W3:Y:S01]  /*10b0*/  LDG.E R27, desc[UR8][R6.64+0xc] ;  /* 0x00000c08061b7981 */ /* 0x000ee2000c1e1900 */
[----:B------:R-:W-:-:S02]  /*10c0*/  VIADD R20, R20, 0x4 ;  /* 0x0000000414147836 */ /* 0x000fc40000000000 */
[----:B----4-:R-:W-:-:S04]  /*10d0*/  FADD R18, R18, -R23 ;  /* 0x8000001712127221 */ /* 0x010fc80000000000 */
[----:B------:R-:W-:Y:S01]  /*10e0*/  FFMA R18, R18, R18, R17 ;  /* 0x0000001212127223 */ /* 0x000fe20000000011 */
[----:B--2---:R-:W-:Y:S01]  /*10f0*/  FADD R25, R22, -R25 ;  /* 0x8000001916197221 */ /* 0x004fe20000000000 */
[----:B---3--:R-:W-:-:S03]  /*1100*/  FADD R19, R19, -R8 ;  /* 0x8000000813137221 */ /* 0x008fc60000000000 */
[----:B------:R-:W-:-:S04]  /*1110*/  FFMA R18, R25, R25, R18 ;  /* 0x0000001919127223 */ /* 0x000fc80000000012 */
[----:B------:R-:W-:Y:S01]  /*1120*/  FFMA R18, R19, R19, R18 ;  /* 0x0000001313127223 */ /* 0x000fe20000000012 */
[----:B------:R-:W-:-:S04]  /*1130*/  FADD R27, R24, -R27 ;  /* 0x8000001b181b7221 */ /* 0x000fc80000000000 */
[----:B------:R-:W-:-:S07]  /*1140*/  FFMA R17, R27, R27, R18 ;  /* 0x0000001b1b117223 */ /* 0x000fce0000000012 */
.L_x_54:
[----:B------:R-:W-:Y:S05]  /*1150*/  BRA.U !UP1, `(.L_x_53) ;  /* 0x0000000109987547 */ /* 0x000fea000b800000 */
[----:B------:R-:W-:Y:S01]  /*1160*/  UISETP.NE.AND UP0, UPT, UR6, 0x1, UPT ;  /* 0x000000010600788c */ /* 0x000fe2000bf05270 */
[----:B------:R-:W0:Y:S05]  /*1170*/  LDC.64 R6, c[0x0][0x380] ;  /* 0x0000e000ff067b82 */ /* 0x000e2a0000000a00 */
[----:B------:R-:W-:Y:S02]  /*1180*/  PLOP3.LUT P0, PT, PT, PT, UP0, 0x80, 0x8 ;  /* 0x000000000008781c */ /* 0x000fe40003f0f008 */
[----:B------:R-:W-:Y:S01]  /*1190*/  PLOP3.LUT P1, PT, PT, PT, UP0, 0x80, 0x8 ;  /* 0x000000000008781c */ /* 0x000fe20003f2f008 */
[----:B------:R-:W1:Y:S02]  /*11a0*/  LDC.64 R4, c[0x0][0x388] ;  /* 0x0000e200ff047b82 */ /* 0x000e640000000a00 */
[----:B------:R-:W2:Y:S08]  /*11b0*/  @UP0 LDCU.128 UR16, c[0x0][0x380] ;  /* 0x00007000ff1007ac */ /* 0x000eb00008000c00 */
[----:B------:R-:W-:-:S02]  /*11c0*/  @P0 R2UR UR4, R20 ;  /* 0x00000000140402ca */ /* 0x000fc400000e0000 */
[----:B------:R-:W-:Y:S02]  /*11d0*/  @P1 IADD3 R8, P2, PT, R3, R20, RZ ;  /* 0x0000001403081210 */ /* 0x000fe40007f5e0ff */
[----:B------:R-:W-:Y:S02]  /*11e0*/  LOP3.LUT P0, RZ, R9, 0x1, RZ, 0xc0, !PT ;  /* 0x0000000109ff7812 */ /* 0x000fe4000780c0ff */
[----:B------:R-:W-:Y:S02]  /*11f0*/  @P1 IADD3.X R9, PT, PT, RZ, R12, RZ, P2, !PT ;  /* 0x0000000cff091210 */ /* 0x000fe400017fe4ff */
[----:B------:R-:W-:Y:S02]  /*1200*/  @P1 IADD3 R22, P2, PT, R21, R20, RZ ;  /* 0x0000001415161210 */ /* 0x000fe40007f5e0ff */
[----:B--2---:R-:W-:-:S03]  /*1210*/  @P1 LEA R18, P3, R8, UR18, 0x2 ;  /* 0x0000001208121c11 */ /* 0x004fc6000f8610ff */
[----:B------:R-:W-:Y:S01]  /*1220*/  @UP0 UIADD3 UR4, UPT, UPT, UR4, 0x2, URZ ;  /* 0x0000000204040890 */ /* 0x000fe2000fffe0ff */
[----:B------:R-:W-:Y:S01]  /*1230*/  @P1 LEA.HI.X R19, R8, UR19, R9, 0x2, P3 ;  /* 0x0000001308131c11 */ /* 0x000fe200098f1409 */
[----:B------:R-:W-:Y:S01]  /*1240*/  @P1 IMAD.X R9, RZ, RZ, R16, P2 ;  /* 0x000000ffff091224 */ /* 0x000fe200010e0610 */
[----:B------:R-:W-:-:S03]  /*1250*/  @P1 LEA R8, P3, R22, UR16, 0x2 ;  /* 0x0000001016081c11 */ /* 0x000fc6000f8610ff */
[----:B------:R-:W-:Y:S02]  /*1260*/  @P1 MOV R20, UR4 ;  /* 0x0000000400141c02 */ /* 0x000fe40008000f00 */
[----:B------:R-:W-:Y:S02]  /*1270*/  @P1 LEA.HI.X R9, R22, UR17, R9, 0x2, P3 ;  /* 0x0000001116091c11 */ /* 0x000fe400098f1409 */
[-C--:B------:R-:W-:Y:S01]  /*1280*/  @P0 IADD3 R21, P3, PT, R21, R20.reuse, RZ ;  /* 0x0000001415150210 */ /* 0x080fe20007f7e0ff */
[----:B------:R-:W2:Y:S01]  /*1290*/  @P1 LDG.E R22, desc[UR8][R18.64+0x4] ;  /* 0x0000040812161981 */ /* 0x000ea2000c1e1900 */
[----:B------:R-:W-:Y:S02]  /*12a0*/  @P0 IADD3 R23, P2, PT, R3, R20, RZ ;  /* 0x0000001403170210 */ /* 0x000fe40007f5e0ff */
[----:B------:R-:W-:Y:S01]  /*12b0*/  @P0 IADD3.X R16, PT, PT, RZ, R16, RZ, P3, !PT ;  /* 0x00000010ff100210 */ /* 0x000fe20001ffe4ff */
[----:B------:R-:W3:Y:S01]  /*12c0*/  @P1 LDG.E R20, desc[UR8][R18.64] ;  /* 0x0000000812141981 */ /* 0x000ee2000c1e1900 */
[----:B0-----:R-:W-:Y:S01]  /*12d0*/  @P0 LEA R6, P3, R21, R6, 0x2 ;  /* 0x0000000615060211 */ /* 0x001fe200078610ff */
[----:B------:R-:W-:Y:S01]  /*12e0*/  @P0 IMAD.X R24, RZ, RZ, R12, P2 ;  /* 0x000000ffff180224 */ /* 0x000fe200010e060c */
[----:B-1----:R-:W-:Y:S01]  /*12f0*/  @P0 LEA R4, P2, R23, R4, 0x2 ;  /* 0x0000000417040211 */ /* 0x002fe200078410ff */
[----:B------:R-:W3:Y:S01]  /*1300*/  @P1 LDG.E R25, desc[UR8][R8.64] ;  /* 0x0000000808191981 */ /* 0x000ee2000c1e1900 */
[----:B------:R-:W-:-:S02]  /*1310*/  @P0 LEA.HI.X R7, R21, R7, R16, 0x2, P3 ;  /* 0x0000000715070211 */ /* 0x000fc400018f1410 */
[----:B------:R-:W-:Y:S02]  /*1320*/  @P0 LEA.HI.X R5, R23, R5, R24, 0x2, P2 ;  /* 0x0000000517050211 */ /* 0x000fe400010f1418 */
[----:B------:R-:W2:Y:S04]  /*1330*/  @P1 LDG.E R23, desc[UR8][R8.64+0x4] ;  /* 0x0000040808171981 */ /* 0x000ea8000c1e1900 */
[----:B------:R-:W4:Y:S04]  /*1340*/  @P0 LDG.E R4, desc[UR8][R4.64] ;  /* 0x0000000804040981 */ /* 0x000f28000c1e1900 */
[----:B------:R-:W4:Y:S01]  /*1350*/  @P0 LDG.E R7, desc[UR8][R6.64] ;  /* 0x0000000806070981 */ /* 0x000f22000c1e1900 */
[----:B---3--:R-:W-:-:S04]  /*1360*/  @P1 FADD R20, R20, -R25 ;  /* 0x8000001914141221 */ /* 0x008fc80000000000 */
[----:B------:R-:W-:Y:S01]  /*1370*/  @P1 FFMA R20, R20, R20, R17 ;  /* 0x0000001414141223 */ /* 0x000fe20000000011 */
[----:B--2---:R-:W-:-:S04]  /*1380*/  @P1 FADD R23, R22, -R23 ;  /* 0x8000001716171221 */ /* 0x004fc80000000000 */
[----:B------:R-:W-:Y:S01]  /*1390*/  @P1 FFMA R17, R23, R23, R20 ;  /* 0x0000001717111223 */ /* 0x000fe20000000014 */
[----:B----4-:R-:W-:-:S04]  /*13a0*/  @P0 FADD R16, R4, -R7 ;  /* 0x8000000704100221 */ /* 0x010fc80000000000 */
[----:B------:R-:W-:-:S07]  /*13b0*/  @P0 FFMA R17, R16, R16, R17 ;  /* 0x0000001010110223 */ /* 0x000fce0000000011 */
.L_x_53:
[----:B------:R-:W-:Y:S01]  /*13c0*/  FSETP.GEU.AND P0, PT, R17, R2, PT ;  /* 0x000000021100720b */ /* 0x000fe20003f0e000 */
[----:B------:R-:W-:-:S12]  /*13d0*/  BSSY.RECONVERGENT B1, `(.L_x_55) ;  /* 0x0000007000017945 */ /* 0x000fd80003800200 */
[----:B------:R-:W-:Y:S05]  /*13e0*/  @P0 BRA `(.L_x_56) ;  /* 0x0000000000140947 */ /* 0x000fea0003800000 */
[----:B------:R-:W0:Y:S02]  /*13f0*/  LDC.64 R4, c[0x0][0x390] ;  /* 0x0000e400ff047b82 */ /* 0x000e240000000a00 */
[----:B0-----:R-:W-:-:S05]  /*1400*/  IMAD.WIDE R4, R14, 0x4, R4 ;  /* 0x000000040e047825 */ /* 0x001fca00078e0204 */
[----:B-----5:R0:W5:Y:S01]  /*1410*/  LDG.E R11, desc[UR8][R4.64] ;  /* 0x00000008040b7981 */ /* 0x020162000c1e1900 */
[----:B------:R-:W-:Y:S01]  /*1420*/  IMAD.MOV.U32 R10, RZ, RZ, R14 ;  /* 0x000000ffff0a7224 */ /* 0x000fe200078e000e */
[----:B------:R-:W-:-:S07]  /*1430*/  MOV R2, R17 ;  /* 0x0000001100027202 */ /* 0x000fce0000000f00 */
.L_x_56:
[----:B------:R-:W-:Y:S05]  /*1440*/  BSYNC.RECONVERGENT B1 ;  /* 0x0000000000017941 */ /* 0x000fea0003800200 */
.L_x_55:
[----:B------:R-:W1:Y:S01]  /*1450*/  LDCU UR4, c[0x0][0x3a8] ;  /* 0x00007500ff0477ac */ /* 0x000e620008000800 */
[----:B------:R-:W-:-:S05]  /*1460*/  VIADD R14, R14, UR7 ;  /* 0x000000070e0e7c36 */ /* 0x000fca0008000000 */
[----:B-1----:R-:W-:-:S13]  /*1470*/  ISETP.GE.AND P0, PT, R14, UR4, PT ;  /* 0x000000040e007c0c */ /* 0x002fda000bf06270 */
[----:B------:R-:W-:Y:S05]  /*1480*/  @!P0 BRA `(.L_x_57) ;  /* 0xfffffff400cc8947 */ /* 0x000fea000383ffff */
[----:B------:R-:W-:Y:S05]  /*1490*/  BSYNC.RECONVERGENT B0 ;  /* 0x0000000000007941 */ /* 0x000fea0003800200 */
.L_x_50:
[----:B------:R-:W1:Y:S01]  /*14a0*/  S2R R8, SR_TID.X ;  /* 0x0000000000087919 */ /* 0x000e620000002100 */
[----:B------:R-:W3:Y:S01]  /*14b0*/  S2UR UR6, SR_CgaCtaId ;  /* 0x00000000000679c3 */ /* 0x000ee20000008800 */
[----:B------:R-:W-:Y:S01]  /*14c0*/  UMOV UR4, 0x400 ;  /* 0x0000040000047882 */ /* 0x000fe20000000000 */
[----:B-----5:R-:W-:Y:S01]  /*14d0*/  I2FP.F32.S32 R3, R11 ;  /* 0x0000000b00037245 */ /* 0x020fe20000201400 */
[----:B------:R-:W-:Y:S01]  /*14e0*/  UISETP.GE.U32.AND UP0, UPT, UR5, 0x2, UPT ;  /* 0x000000020500788c */ /* 0x000fe2000bf06070 */
[----:B------:R-:W-:Y:S01]  /*14f0*/  I2FP.F32.S32 R10, R10 ;  /* 0x0000000a000a7245 */ /* 0x000fe20000201400 */
[----:B---3--:R-:W-:-:S06]  /*1500*/  ULEA UR4, UR6, UR4, 0x18 ;  /* 0x0000000406047291 */ /* 0x008fcc000f8ec0ff */
[----:B-1----:R-:W-:-:S05]  /*1510*/  LEA R9, R8, UR4, 0x4 ;  /* 0x0000000408097c11 */ /* 0x002fca000f8e20ff */
[----:B------:R1:W-:Y:S04]  /*1520*/  STS.64 [R9], R2 ;  /* 0x0000000209007388 */ /* 0x0003e80000000a00 */
[----:B------:R1:W-:Y:S01]  /*1530*/  STS [R9+0x8], R10 ;  /* 0x0000080a09007388 */ /* 0x0003e20000000800 */
[----:B------:R-:W-:Y:S05]  /*1540*/  BRA.U !UP0, `(.L_x_58) ;  /* 0x0000000108587547 */ /* 0x000fea000b800000 */
[----:B-1----:R-:W-:-:S07]  /*1550*/  IADD3 R2, PT, PT, R9, 0x4, RZ ;  /* 0x0000000409027810 */ /* 0x002fce0007ffe0ff */
.L_x_61:
[----:B------:R-:W-:Y:S01]  /*1560*/  UMOV UR4, UR5 ;  /* 0x0000000500047c82 */ /* 0x000fe20008000000 */
[----:B------:R-:W-:Y:S01]  /*1570*/  USHF.R.U32.HI UR5, URZ, 0x1, UR5 ;  /* 0x00000001ff057899 */ /* 0x000fe20008011605 */
[----:B------:R-:W-:Y:S05]  /*1580*/  BAR.SYNC.DEFER_BLOCKING 0x0 ;  /* 0x0000000000007b1d */ /* 0x000fea0000010000 */
[----:B------:R-:W-:Y:S01]  /*1590*/  ISETP.GE.U32.AND P0, PT, R8, UR5, PT ;  /* 0x0000000508007c0c */ /* 0x000fe2000bf06070 */
[----:B------:R-:W-:-:S12]  /*15a0*/  BSSY.RECONVERGENT B0, `(.L_x_59) ;  /* 0x000000e000007945 */ /* 0x000fd80003800200 */
[----:B-1----:R-:W-:Y:S05]  /*15b0*/  @P0 BRA `(.L_x_60) ;  /* 0x0000000000300947 */ /* 0x002fea0003800000 */
[----:B------:R-:W-:-:S05]  /*15c0*/  IMAD.U32 R3, RZ, RZ, UR5 ;  /* 0x00000005ff037e24 */ /* 0x000fca000f8e00ff */
[----:B------:R-:W-:-:S05]  /*15d0*/  LEA R3, R3, R2, 0x4 ;  /* 0x0000000203037211 */ /* 0x000fca00078e20ff */
[----:B0-2---:R-:W0:Y:S02]  /*15e0*/  LDS R5, [R3] ;  /* 0x0000000003057984 */ /* 0x005e240000000800 */
        /* <DEDUP_REMOVED lines=9> */
.L_x_60:
[----:B------:R-:W-:Y:S05]  /*1680*/  BSYNC.RECONVERGENT B0 ;  /* 0x0000000000007941 */ /* 0x000fea0003800200 */
.L_x_59:
[----:B------:R-:W-:-:S09]  /*1690*/  UISETP.GT.U32.AND UP0, UPT, UR4, 0x3, UPT ;  /* 0x000000030400788c */ /* 0x000fd2000bf04070 */
[----:B------:R-:W-:Y:S05]  /*16a0*/  BRA.U UP0, `(.L_x_61) ;  /* 0xfffffffd00ac7547 */ /* 0x000fea000b83ffff */
.L_x_58:
[----:B------:R-:W-:-:S13]  /*16b0*/  ISETP.NE.AND P0, PT, R8, RZ, PT ;  /* 0x000000ff0800720c */ /* 0x000fda0003f05270 */
[----:B------:R-:W-:Y:S05]  /*16c0*/  @P0 EXIT ;  /* 0x000000000000094d */ /* 0x000fea0003800000 */
[----:B------:R-:W3:Y:S01]  /*16d0*/  S2UR UR5, SR_CgaCtaId ;  /* 0x00000000000579c3 */ /* 0x000ee20000008800 */
[----:B------:R-:W-:-:S07]  /*16e0*/  UMOV UR4, 0x400 ;  /* 0x0000040000047882 */ /* 0x000fce0000000000 */
[----:B-1----:R-:W1:Y:S01]  /*16f0*/  LDC.64 R2, c[0x0][0x398] ;  /* 0x0000e600ff027b82 */ /* 0x002e620000000a00 */
[----:B---3--:R-:W-:Y:S01]  /*1700*/  ULEA UR4, UR5, UR4, 0x18 ;  /* 0x0000000405047291 */ /* 0x008fe2000f8ec0ff */
[----:B-1----:R-:W-:-:S08]  /*1710*/  IMAD.WIDE.U32 R2, R0, 0x10, R2 ;  /* 0x0000001000027825 */ /* 0x002fd000078e0002 */
[----:B0-2---:R-:W0:Y:S04]  /*1720*/  LDS.128 R4, [UR4] ;  /* 0x00000004ff047984 */ /* 0x005e280008000c00 */
[----:B0-----:R-:W-:Y:S01]  /*1730*/  STG.E.128 desc[UR8][R2.64], R4 ;  /* 0x0000000402007986 */ /* 0x001fe2000c101d08 */
[----:B------:R-:W-:Y:S05]  /*1740*/  EXIT ;  /* 0x000000000000794d */ /* 0x000fea0003800000 */
.L_x_62:
        /* <DEDUP_REMOVED lines=11> */
.L_x_64:


//--------------------- .nv.shared._Z7findMinP6float4PfS1_PiiiiiS0_iii --------------------------
	.section	.nv.shared._Z7findMinP6float4PfS1_PiiiiiS0_iii,"aw",@nobits
	.sectionflags	@""
	.align	16
	.zero		1024


//--------------------- .nv.shared.reserved.0     --------------------------
	.section	.nv.shared.reserved.0,"aw",@nobits
	.weak		__nv_reservedSMEM_offset_0_alias
	.size		__nv_reservedSMEM_offset_0_alias, 0, 64
	.other		__nv_reservedSMEM_offset_0_alias,@"STO_CUDA_RESERVED_SHARED STV_DEFAULT"
__nv_reservedSMEM_offset_0_alias:
	.zero		0
	.zero		64


//--------------------- .nv.shared._Z9findClassPfS_PiP6float4iiiii --------------------------
	.section	.nv.shared._Z9findClassPfS_PiP6float4iiiii,"aw",@nobits
	.sectionflags	@""
	.align	16
	.zero		1024


//--------------------- .nv.constant0._Z7findMinP6float4PfS1_PiiiiiS0_iii --------------------------
	.section	.nv.constant0._Z7findMinP6float4PfS1_PiiiiiS0_iii,"a",@progbits
	.sectionflags	@""
	.align	4
.nv.constant0._Z7findMinP6float4PfS1_PiiiiiS0_iii:
	.zero		964


//--------------------- .nv.constant0._Z9findClassPfS_PiP6float4iiiii --------------------------
	.section	.nv.constant0._Z9findClassPfS_PiP6float4iiiii,"a",@progbits
	.sectionflags	@""
	.align	4
.nv.constant0._Z9findClassPfS_PiP6float4iiiii:
	.zero		948


//--------------------- SYMBOLS --------------------------

	.type		.nv.reservedSmem.offset0,@object
	.size		.nv.reservedSmem.offset0,0x4
	.type		.nv.reservedSmem.cap,@object
	.size		.nv.reservedSmem.cap,0x4
	.type		malloc,@function
	.type		free,@function
